// auto-generated by cutlass_sweep.gemm — config: {"arch": "sm_90", "cluster_m": 2, "cluster_n": 1, "dtype": "int8", "dtype_b": "int8", "layout": "nt", "stages": 0, "tile_k": 32, "tile_m": 128, "tile_n": 160}
#include "cutlass/cutlass.h"
#include "cutlass/gemm/collective/collective_builder.hpp"
#include "cutlass/gemm/device/gemm_universal_adapter.h"
#include "cutlass/gemm/kernel/gemm_universal.hpp"
#include "cutlass/epilogue/collective/collective_builder.hpp"

using ElemA = int8_t;
using ElemB = int8_t;
using ElemCD = int8_t;
using Acc  = int32_t;
using TileShape    = cute::Shape<cute::_128, cute::_160, cute::_32>;
using ClusterShape = cute::Shape<cute::_2, cute::_1, cute::_1>;

using CollectiveEpilogue = typename cutlass::epilogue::collective::CollectiveBuilder<
    cutlass::arch::Sm90, cutlass::arch::OpClassTensorOp,
    TileShape, ClusterShape,
    cutlass::epilogue::collective::EpilogueTileAuto,
    Acc, Acc,
    ElemCD, cutlass::layout::RowMajor, 128 / cutlass::sizeof_bits<ElemCD>::value,
    ElemCD, cutlass::layout::RowMajor, 128 / cutlass::sizeof_bits<ElemCD>::value,
    cutlass::epilogue::collective::EpilogueScheduleAuto
  >::CollectiveOp;

using CollectiveMainloop = typename cutlass::gemm::collective::CollectiveBuilder<
    cutlass::arch::Sm90, cutlass::arch::OpClassTensorOp,
    ElemA, cutlass::layout::RowMajor, 128 / cutlass::sizeof_bits<ElemA>::value,
    ElemB, cutlass::layout::ColumnMajor, 128 / cutlass::sizeof_bits<ElemB>::value,
    Acc,
    TileShape, ClusterShape,
    cutlass::gemm::collective::StageCountAutoCarveout<static_cast<int>(sizeof(typename CollectiveEpilogue::SharedStorage))>,
    cutlass::gemm::collective::KernelScheduleAuto
  >::CollectiveOp;

using GemmKernel = cutlass::gemm::kernel::GemmUniversal<
    cute::Shape<int,int,int,int>,
    CollectiveMainloop,
    CollectiveEpilogue
>;
using Gemm = cutlass::gemm::device::GemmUniversalAdapter<GemmKernel>;

// Force the device kernel symbol into the cubin without needing a host main.
auto* _anchor = &cutlass::device_kernel<GemmKernel>;


// ===== COMPILED SASS (sm_90a) =====

	.target	sm_90a

	.elftype	@"ET_EXEC"


//--------------------- .note.nv.tkinfo           --------------------------
	.section	.note.nv.tkinfo,"",@"SHT_NOTE"
	.sectionflags	@"SHF_NOTE_NV_TKINFO"
	.tkinfo
        /*0018*/ 	.word	0x00000002
        /*0030*/ 	.string	""
        /*0030*/ 	.string	"ptxas"
        /*0030*/ 	.string	"Cuda compilation tools, release 13.0, V13.0.88"
        /*0030*/ 	.string	"Build cuda_13.0.r13.0/compiler.36424714_0"
        /*0030*/ 	.string	"-arch sm_90a -m 64 "



//--------------------- .note.nv.cuinfo           --------------------------
	.section	.note.nv.cuinfo,"",@"SHT_NOTE"
	.sectionflags	@"SHF_NOTE_NV_CUINFO"
        /*0018*/ 	.short	0x0002
        /*001a*/ 	.short	0x005a
        /*001c*/ 	.short	0x0082
	.zero		2


//--------------------- .nv.info                  --------------------------
	.section	.nv.info,"",@"SHT_CUDA_INFO"
	.align	4


	//----- nvinfo : EIATTR_REGCOUNT
	.align		4
        /*0000*/ 	.byte	0x04, 0x2f
        /*0002*/ 	.short	(.L_15 - .L_14)
	.align		4
.L_14:
        /*0004*/ 	.word	index@(_ZN7cutlass13device_kernelINS_4gemm6kernel13GemmUniversalIN4cute5tupleIJiiiiEEENS1_10collective13CollectiveMmaINS1_34MainloopSm90TmaGmmaWarpSpecializedILi25ENS5_IJNS4_1CILi2EEENSA_ILi1EEESC_EEENS1_35KernelTmaWarpSpecializedCooperativeEEENS5_IJNSA_ILi128EEENSA_ILi160EEENSA_ILi32EEEEEEaNS5_IJlSC_lEEEaSK_NS4_8TiledMMAINS4_8MMA_AtomIJNS4_4SM904GMMA26MMA_64x32x32_S32S8S8_SS_TNEEEENS4_6LayoutISD_NS5_IJSC_NSA_ILi0EEESS_EEEEENS5_IJNS4_10UnderscoreESV_SV_EEEEENS4_13SM90_TMA_LOADENS4_14ComposedLayoutINS4_7SwizzleILi1ELi4ELi3EEENS4_18smem_ptr_flag_bitsILi8EEENSR_INS5_IJNSA_ILi8EEESI_EEENS5_IJSI_SC_EEEEEEEvNS4_8identityENS4_23SM90_TMA_LOAD_MULTICASTES18_vS19_EENS_8epilogue10collective6detail29Sm90TmaWarpSpecializedAdapterINS1D_15DefaultEpilogueIaSK_SK_NS1C_6thread17LinearCombinationIaLi1EiiLNS1H_9ScaleType4KindE0ELNS_15FloatRoundStyleE2EaEENS1_15EpilogueDefaultEEEEEvvEEEEvNT_6ParamsE)
        /*0008*/ 	.word	0x000000a8


	//----- nvinfo : EIATTR_FRAME_SIZE
	.align		4
.L_15:
        /*000c*/ 	.byte	0x04, 0x11
        /*000e*/ 	.short	(.L_17 - .L_16)
	.align		4
.L_16:
        /*0010*/ 	.word	index@(_ZN7cutlass13device_kernelINS_4gemm6kernel13GemmUniversalIN4cute5tupleIJiiiiEEENS1_10collective13CollectiveMmaINS1_34MainloopSm90TmaGmmaWarpSpecializedILi25ENS5_IJNS4_1CILi2EEENSA_ILi1EEESC_EEENS1_35KernelTmaWarpSpecializedCooperativeEEENS5_IJNSA_ILi128EEENSA_ILi160EEENSA_ILi32EEEEEEaNS5_IJlSC_lEEEaSK_NS4_8TiledMMAINS4_8MMA_AtomIJNS4_4SM904GMMA26MMA_64x32x32_S32S8S8_SS_TNEEEENS4_6LayoutISD_NS5_IJSC_NSA_ILi0EEESS_EEEEENS5_IJNS4_10UnderscoreESV_SV_EEEEENS4_13SM90_TMA_LOADENS4_14ComposedLayoutINS4_7SwizzleILi1ELi4ELi3EEENS4_18smem_ptr_flag_bitsILi8EEENSR_INS5_IJNSA_ILi8EEESI_EEENS5_IJSI_SC_EEEEEEEvNS4_8identityENS4_23SM90_TMA_LOAD_MULTICASTES18_vS19_EENS_8epilogue10collective6detail29Sm90TmaWarpSpecializedAdapterINS1D_15DefaultEpilogueIaSK_SK_NS1C_6thread17LinearCombinationIaLi1EiiLNS1H_9ScaleType4KindE0ELNS_15FloatRoundStyleE2EaEENS1_15EpilogueDefaultEEEEEvvEEEEvNT_6ParamsE)
        /*0014*/ 	.word	0x00000000


	//----- nvinfo : EIATTR_MIN_STACK_SIZE
	.align		4
.L_17:
        /*0018*/ 	.byte	0x04, 0x12
        /*001a*/ 	.short	(.L_19 - .L_18)
	.align		4
.L_18:
        /*001c*/ 	.word	index@(_ZN7cutlass13device_kernelINS_4gemm6kernel13GemmUniversalIN4cute5tupleIJiiiiEEENS1_10collective13CollectiveMmaINS1_34MainloopSm90TmaGmmaWarpSpecializedILi25ENS5_IJNS4_1CILi2EEENSA_ILi1EEESC_EEENS1_35KernelTmaWarpSpecializedCooperativeEEENS5_IJNSA_ILi128EEENSA_ILi160EEENSA_ILi32EEEEEEaNS5_IJlSC_lEEEaSK_NS4_8TiledMMAINS4_8MMA_AtomIJNS4_4SM904GMMA26MMA_64x32x32_S32S8S8_SS_TNEEEENS4_6LayoutISD_NS5_IJSC_NSA_ILi0EEESS_EEEEENS5_IJNS4_10UnderscoreESV_SV_EEEEENS4_13SM90_TMA_LOADENS4_14ComposedLayoutINS4_7SwizzleILi1ELi4ELi3EEENS4_18smem_ptr_flag_bitsILi8EEENSR_INS5_IJNSA_ILi8EEESI_EEENS5_IJSI_SC_EEEEEEEvNS4_8identityENS4_23SM90_TMA_LOAD_MULTICASTES18_vS19_EENS_8epilogue10collective6detail29Sm90TmaWarpSpecializedAdapterINS1D_15DefaultEpilogueIaSK_SK_NS1C_6thread17LinearCombinationIaLi1EiiLNS1H_9ScaleType4KindE0ELNS_15FloatRoundStyleE2EaEENS1_15EpilogueDefaultEEEEEvvEEEEvNT_6ParamsE)
        /*0020*/ 	.word	0x00000000
.L_19:


//--------------------- .nv.compat                --------------------------
	.section	.nv.compat,"",@"SHT_CUDA_COMPAT_INFO"
	.align	4
        /*0000*/ 	.byte	0x02, 0x09, 0x01, 0x00, 0x02, 0x02, 0x04, 0x00, 0x02, 0x05, 0x05, 0x00, 0x03, 0x07, 0x01, 0x01
        /*0010*/ 	.byte	0x02, 0x03, 0x01, 0x00, 0x02, 0x06, 0x01, 0x00, 0x04, 0x0b, 0x08, 0x00, 0x00, 0x00, 0x00, 0x00
        /*0020*/ 	.byte	0x00, 0x00, 0x00, 0x00


//--------------------- .nv.info._ZN7cutlass13device_kernelINS_4gemm6kernel13GemmUniversalIN4cute5tupleIJiiiiEEENS1_10collective13CollectiveMmaINS1_34MainloopSm90TmaGmmaWarpSpecializedILi25ENS5_IJNS4_1CILi2EEENSA_ILi1EEESC_EEENS1_35KernelTmaWarpSpecializedCooperativeEEENS5_IJNSA_ILi128EEENSA_ILi160EEENSA_ILi32EEEEEEaNS5_IJlSC_lEEEaSK_NS4_8TiledMMAINS4_8MMA_AtomIJNS4_4SM904GMMA26MMA_64x32x32_S32S8S8_SS_TNEEEENS4_6LayoutISD_NS5_IJSC_NSA_ILi0EEESS_EEEEENS5_IJNS4_10UnderscoreESV_SV_EEEEENS4_13SM90_TMA_LOADENS4_14ComposedLayoutINS4_7SwizzleILi1ELi4ELi3EEENS4_18smem_ptr_flag_bitsILi8EEENSR_INS5_IJNSA_ILi8EEESI_EEENS5_IJSI_SC_EEEEEEEvNS4_8identityENS4_23SM90_TMA_LOAD_MULTICASTES18_vS19_EENS_8epilogue10collective6detail29Sm90TmaWarpSpecializedAdapterINS1D_15DefaultEpilogueIaSK_SK_NS1C_6thread17LinearCombinationIaLi1EiiLNS1H_9ScaleType4KindE0ELNS_15FloatRoundStyleE2EaEENS1_15EpilogueDefaultEEEEEvvEEEEvNT_6ParamsE --------------------------
	.section	.nv.info._ZN7cutlass13device_kernelINS_4gemm6kernel13GemmUniversalIN4cute5tupleIJiiiiEEENS1_10collective13CollectiveMmaINS1_34MainloopSm90TmaGmmaWarpSpecializedILi25ENS5_IJNS4_1CILi2EEENSA_ILi1EEESC_EEENS1_35KernelTmaWarpSpecializedCooperativeEEENS5_IJNSA_ILi128EEENSA_ILi160EEENSA_ILi32EEEEEEaNS5_IJlSC_lEEEaSK_NS4_8TiledMMAINS4_8MMA_AtomIJNS4_4SM904GMMA26MMA_64x32x32_S32S8S8_SS_TNEEEENS4_6LayoutISD_NS5_IJSC_NSA_ILi0EEESS_EEEEENS5_IJNS4_10UnderscoreESV_SV_EEEEENS4_13SM90_TMA_LOADENS4_14ComposedLayoutINS4_7SwizzleILi1ELi4ELi3EEENS4_18smem_ptr_flag_bitsILi8EEENSR_INS5_IJNSA_ILi8EEESI_EEENS5_IJSI_SC_EEEEEEEvNS4_8identityENS4_23SM90_TMA_LOAD_MULTICASTES18_vS19_EENS_8epilogue10collective6detail29Sm90TmaWarpSpecializedAdapterINS1D_15DefaultEpilogueIaSK_SK_NS1C_6thread17LinearCombinationIaLi1EiiLNS1H_9ScaleType4KindE0ELNS_15FloatRoundStyleE2EaEENS1_15EpilogueDefaultEEEEEvvEEEEvNT_6ParamsE,"",@"SHT_CUDA_INFO"
	.sectionflags	@""
	.align	4


	//----- nvinfo : EIATTR_CUDA_API_VERSION
	.align		4
        /*0000*/ 	.byte	0x04, 0x37
        /*0002*/ 	.short	(.L_21 - .L_20)
.L_20:
        /*0004*/ 	.word	0x00000082


	//----- nvinfo : EIATTR_KPARAM_INFO
	.align		4
.L_21:
        /*0008*/ 	.byte	0x04, 0x17
        /*000a*/ 	.short	(.L_23 - .L_22)
.L_22:
        /*000c*/ 	.word	0x00000000
        /*0010*/ 	.short	0x0000
        /*0012*/ 	.short	0x0070
        /*0014*/ 	.byte	0x00, 0xf0, 0x01, 0x10


	//----- nvinfo : EIATTR_SPARSE_MMA_MASK
	.align		4
.L_23:
        /*0018*/ 	.byte	0x03, 0x50
        /*001a*/ 	.short	0x0000


	//----- nvinfo : EIATTR_MAXREG_COUNT
	.align		4
        /*001c*/ 	.byte	0x03, 0x1b
        /*001e*/ 	.short	0x00a8


	//----- nvinfo : EIATTR_NUM_BARRIERS
	.align		4
        /*0020*/ 	.byte	0x02, 0x4c
        /*0022*/ 	.byte	0x01
	.zero		1


	//----- nvinfo : EIATTR_EXTERNS
	.align		4
        /*0024*/ 	.byte	0x04, 0x0f
        /*0026*/ 	.short	(.L_25 - .L_24)


	//   ....[0]....
	.align		4
.L_24:
        /*0028*/ 	.word	index@(__assertfail)


	//----- nvinfo : EIATTR_MERCURY_ISA_VERSION
	.align		4
.L_25:
        /*002c*/ 	.byte	0x03, 0x5f
        /*002e*/ 	.short	0x0101


	//----- nvinfo : EIATTR_INT_WARP_WIDE_INSTR_OFFSETS
	.align		4
        /*0030*/ 	.byte	0x04, 0x31
        /*0032*/ 	.short	(.L_27 - .L_26)


	//   ....[0]....
.L_26:
        /*0034*/ 	.word	0x00000750


	//   ....[1]....
        /*0038*/ 	.word	0x00000780


	//   ....[2]....
        /*003c*/ 	.word	0x00000940


	//----- nvinfo : EIATTR_COOP_GROUP_MASK_REGIDS
	.align		4
.L_27:
        /*0040*/ 	.byte	0x04, 0x29
        /*0042*/ 	.short	(.L_29 - .L_28)


	//   ....[0]....
.L_28:
        /*0044*/ 	.word	0xffffffff


	//   ....[1]....
        /*0048*/ 	.word	0xffffffff


	//   ....[2]....
        /*004c*/ 	.word	0xffffffff


	//   ....[3]....
        /*0050*/ 	.word	0xffffffff


	//   ....[4]....
        /*0054*/ 	.word	0xffffffff


	//   ....[5]....
        /*0058*/ 	.word	0xffffffff


	//----- nvinfo : EIATTR_COOP_GROUP_INSTR_OFFSETS
	.align		4
.L_29:
        /*005c*/ 	.byte	0x04, 0x28
        /*005e*/ 	.short	(.L_31 - .L_30)


	//   ....[0]....
.L_30:
        /*0060*/ 	.word	0x00000060


	//   ....[1]....
        /*0064*/ 	.word	0x00000070


	//   ....[2]....
        /*0068*/ 	.word	0x00000130


	//   ....[3]....
        /*006c*/ 	.word	0x000005a0


	//   ....[4]....
        /*0070*/ 	.word	0x00000ac0


	//   ....[5]....
        /*0074*/ 	.word	0x000014f0


	//----- nvinfo : EIATTR_REG_RECONFIG
	.align		4
.L_31:
        /*0078*/ 	.byte	0x01, 0x54
	.zero		2


	//----- nvinfo : EIATTR_SYSCALL_OFFSETS
	.align		4
        /*007c*/ 	.byte	0x04, 0x46
        /*007e*/ 	.short	(.L_33 - .L_32)


	//   ....[0]....
.L_32:
        /*0080*/ 	.word	0x000016b0


	//----- nvinfo : EIATTR_MBARRIER_INSTR_OFFSETS
	.align		4
.L_33:
        /*0084*/ 	.byte	0x04, 0x39
        /*0086*/ 	.short	(.L_35 - .L_34)


	//   ....[0]....
.L_34:
        /*0088*/ 	.word	0x00000250
        /*008c*/ 	.word	0x000000ff
        /*0090*/ 	.word	0x00000000
        /*0094*/ 	.short	0x0100
        /*0096*/ 	.byte	0x08
	.zero		1


	//   ....[1]....
        /*0098*/ 	.word	0x00000260
        /*009c*/ 	.word	0x000000ff
        /*00a0*/ 	.word	0x000000c8
        /*00a4*/ 	.short	0x0100
        /*00a6*/ 	.byte	0x08
	.zero		1


	//   ....[2]....
        /*00a8*/ 	.word	0x00000270
        /*00ac*/ 	.word	0x000000ff
        /*00b0*/ 	.word	0x00000008
        /*00b4*/ 	.short	0x0100
        /*00b6*/ 	.byte	0x08
	.zero		1


	//   ....[3]....
        /*00b8*/ 	.word	0x00000280
        /*00bc*/ 	.word	0x000000ff
        /*00c0*/ 	.word	0x000000d0
        /*00c4*/ 	.short	0x0100
        /*00c6*/ 	.byte	0x08
	.zero		1


	//   ....[4]....
        /*00c8*/ 	.word	0x00000290
        /*00cc*/ 	.word	0x000000ff
        /*00d0*/ 	.word	0x00000010
        /*00d4*/ 	.short	0x0100
        /*00d6*/ 	.byte	0x08
	.zero		1


	//   ....[5]....
        /*00d8*/ 	.word	0x000002a0
        /*00dc*/ 	.word	0x000000ff
        /*00e0*/ 	.word	0x000000d8
        /*00e4*/ 	.short	0x0100
        /*00e6*/ 	.byte	0x08
	.zero		1


	//   ....[6]....
        /*00e8*/ 	.word	0x000002b0
        /*00ec*/ 	.word	0x000000ff
        /*00f0*/ 	.word	0x00000018
        /*00f4*/ 	.short	0x0100
        /*00f6*/ 	.byte	0x08
	.zero		1


	//   ....[7]....
        /*00f8*/ 	.word	0x000002c0
        /*00fc*/ 	.word	0x000000ff
        /*0100*/ 	.word	0x000000e0
        /*0104*/ 	.short	0x0100
        /*0106*/ 	.byte	0x08
	.zero		1


	//   ....[8]....
        /*0108*/ 	.word	0x000002d0
        /*010c*/ 	.word	0x000000ff
        /*0110*/ 	.word	0x00000020
        /*0114*/ 	.short	0x0100
        /*0116*/ 	.byte	0x08
	.zero		1


	//   ....[9]....
        /*0118*/ 	.word	0x000002e0
        /*011c*/ 	.word	0x000000ff
        /*0120*/ 	.word	0x000000e8
        /*0124*/ 	.short	0x0100
        /*0126*/ 	.byte	0x08
	.zero		1


	//   ....[10]....
        /*0128*/ 	.word	0x000002f0
        /*012c*/ 	.word	0x000000ff
        /*0130*/ 	.word	0x00000028
        /*0134*/ 	.short	0x0100
        /*0136*/ 	.byte	0x08
	.zero		1


	//   ....[11]....
        /*0138*/ 	.word	0x00000300
        /*013c*/ 	.word	0x000000ff
        /*0140*/ 	.word	0x000000f0
        /*0144*/ 	.short	0x0100
        /*0146*/ 	.byte	0x08
	.zero		1


	//   ....[12]....
        /*0148*/ 	.word	0x00000310
        /*014c*/ 	.word	0x000000ff
        /*0150*/ 	.word	0x00000030
        /*0154*/ 	.short	0x0100
        /*0156*/ 	.byte	0x08
	.zero		1


	//   ....[13]....
        /*0158*/ 	.word	0x00000320
        /*015c*/ 	.word	0x000000ff
        /*0160*/ 	.word	0x000000f8
        /*0164*/ 	.short	0x0100
        /*0166*/ 	.byte	0x08
	.zero		1


	//   ....[14]....
        /*0168*/ 	.word	0x00000330
        /*016c*/ 	.word	0x000000ff
        /*0170*/ 	.word	0x00000038
        /*0174*/ 	.short	0x0100
        /*0176*/ 	.byte	0x08
	.zero		1


	//   ....[15]....
        /*0178*/ 	.word	0x00000340
        /*017c*/ 	.word	0x000000ff
        /*0180*/ 	.word	0x00000100
        /*0184*/ 	.short	0x0100
        /*0186*/ 	.byte	0x08
	.zero		1


	//   ....[16]....
        /*0188*/ 	.word	0x00000350
        /*018c*/ 	.word	0x000000ff
        /*0190*/ 	.word	0x00000040
        /*0194*/ 	.short	0x0100
        /*0196*/ 	.byte	0x08
	.zero		1


	//   ....[17]....
        /*0198*/ 	.word	0x00000360
        /*019c*/ 	.word	0x000000ff
        /*01a0*/ 	.word	0x00000108
        /*01a4*/ 	.short	0x0100
        /*01a6*/ 	.byte	0x08
	.zero		1


	//   ....[18]....
        /*01a8*/ 	.word	0x00000370
        /*01ac*/ 	.word	0x000000ff
        /*01b0*/ 	.word	0x00000048
        /*01b4*/ 	.short	0x0100
        /*01b6*/ 	.byte	0x08
	.zero		1


	//   ....[19]....
        /*01b8*/ 	.word	0x00000380
        /*01bc*/ 	.word	0x000000ff
        /*01c0*/ 	.word	0x00000110
        /*01c4*/ 	.short	0x0100
        /*01c6*/ 	.byte	0x08
	.zero		1


	//   ....[20]....
        /*01c8*/ 	.word	0x00000390
        /*01cc*/ 	.word	0x000000ff
        /*01d0*/ 	.word	0x00000050
        /*01d4*/ 	.short	0x0100
        /*01d6*/ 	.byte	0x08
	.zero		1


	//   ....[21]....
        /*01d8*/ 	.word	0x000003a0
        /*01dc*/ 	.word	0x000000ff
        /*01e0*/ 	.word	0x00000118
        /*01e4*/ 	.short	0x0100
        /*01e6*/ 	.byte	0x08
	.zero		1


	//   ....[22]....
        /*01e8*/ 	.word	0x000003b0
        /*01ec*/ 	.word	0x000000ff
        /*01f0*/ 	.word	0x00000058
        /*01f4*/ 	.short	0x0100
        /*01f6*/ 	.byte	0x08
	.zero		1


	//   ....[23]....
        /*01f8*/ 	.word	0x000003c0
        /*01fc*/ 	.word	0x000000ff
        /*0200*/ 	.word	0x00000120
        /*0204*/ 	.short	0x0100
        /*0206*/ 	.byte	0x08
	.zero		1


	//   ....[24]....
        /*0208*/ 	.word	0x000003d0
        /*020c*/ 	.word	0x000000ff
        /*0210*/ 	.word	0x00000060
        /*0214*/ 	.short	0x0100
        /*0216*/ 	.byte	0x08
	.zero		1


	//   ....[25]....
        /*0218*/ 	.word	0x000003e0
        /*021c*/ 	.word	0x000000ff
        /*0220*/ 	.word	0x00000128
        /*0224*/ 	.short	0x0100
        /*0226*/ 	.byte	0x08
	.zero		1


	//   ....[26]....
        /*0228*/ 	.word	0x000003f0
        /*022c*/ 	.word	0x000000ff
        /*0230*/ 	.word	0x00000068
        /*0234*/ 	.short	0x0100
        /*0236*/ 	.byte	0x08
	.zero		1


	//   ....[27]....
        /*0238*/ 	.word	0x00000400
        /*023c*/ 	.word	0x000000ff
        /*0240*/ 	.word	0x00000130
        /*0244*/ 	.short	0x0100
        /*0246*/ 	.byte	0x08
	.zero		1


	//   ....[28]....
        /*0248*/ 	.word	0x00000410
        /*024c*/ 	.word	0x000000ff
        /*0250*/ 	.word	0x00000070
        /*0254*/ 	.short	0x0100
        /*0256*/ 	.byte	0x08
	.zero		1


	//   ....[29]....
        /*0258*/ 	.word	0x00000420
        /*025c*/ 	.word	0x000000ff
        /*0260*/ 	.word	0x00000138
        /*0264*/ 	.short	0x0100
        /*0266*/ 	.byte	0x08
	.zero		1


	//   ....[30]....
        /*0268*/ 	.word	0x00000430
        /*026c*/ 	.word	0x000000ff
        /*0270*/ 	.word	0x00000078
        /*0274*/ 	.short	0x0100
        /*0276*/ 	.byte	0x08
	.zero		1


	//   ....[31]....
        /*0278*/ 	.word	0x00000440
        /*027c*/ 	.word	0x000000ff
        /*0280*/ 	.word	0x00000140
        /*0284*/ 	.short	0x0100
        /*0286*/ 	.byte	0x08
	.zero		1


	//   ....[32]....
        /*0288*/ 	.word	0x00000450
        /*028c*/ 	.word	0x000000ff
        /*0290*/ 	.word	0x00000080
        /*0294*/ 	.short	0x0100
        /*0296*/ 	.byte	0x08
	.zero		1


	//   ....[33]....
        /*0298*/ 	.word	0x00000460
        /*029c*/ 	.word	0x000000ff
        /*02a0*/ 	.word	0x00000148
        /*02a4*/ 	.short	0x0100
        /*02a6*/ 	.byte	0x08
	.zero		1


	//   ....[34]....
        /*02a8*/ 	.word	0x00000470
        /*02ac*/ 	.word	0x000000ff
        /*02b0*/ 	.word	0x00000088
        /*02b4*/ 	.short	0x0100
        /*02b6*/ 	.byte	0x08
	.zero		1


	//   ....[35]....
        /*02b8*/ 	.word	0x00000480
        /*02bc*/ 	.word	0x000000ff
        /*02c0*/ 	.word	0x00000150
        /*02c4*/ 	.short	0x0100
        /*02c6*/ 	.byte	0x08
	.zero		1


	//   ....[36]....
        /*02c8*/ 	.word	0x00000490
        /*02cc*/ 	.word	0x000000ff
        /*02d0*/ 	.word	0x00000090
        /*02d4*/ 	.short	0x0100
        /*02d6*/ 	.byte	0x08
	.zero		1


	//   ....[37]....
        /*02d8*/ 	.word	0x000004a0
        /*02dc*/ 	.word	0x000000ff
        /*02e0*/ 	.word	0x00000158
        /*02e4*/ 	.short	0x0100
        /*02e6*/ 	.byte	0x08
	.zero		1


	//   ....[38]....
        /*02e8*/ 	.word	0x000004b0
        /*02ec*/ 	.word	0x000000ff
        /*02f0*/ 	.word	0x00000098
        /*02f4*/ 	.short	0x0100
        /*02f6*/ 	.byte	0x08
	.zero		1


	//   ....[39]....
        /*02f8*/ 	.word	0x000004c0
        /*02fc*/ 	.word	0x000000ff
        /*0300*/ 	.word	0x00000160
        /*0304*/ 	.short	0x0100
        /*0306*/ 	.byte	0x08
	.zero		1


	//   ....[40]....
        /*0308*/ 	.word	0x000004d0
        /*030c*/ 	.word	0x000000ff
        /*0310*/ 	.word	0x000000a0
        /*0314*/ 	.short	0x0100
        /*0316*/ 	.byte	0x08
	.zero		1


	//   ....[41]....
        /*0318*/ 	.word	0x000004e0
        /*031c*/ 	.word	0x000000ff
        /*0320*/ 	.word	0x00000168
        /*0324*/ 	.short	0x0100
        /*0326*/ 	.byte	0x08
	.zero		1


	//   ....[42]....
        /*0328*/ 	.word	0x000004f0
        /*032c*/ 	.word	0x000000ff
        /*0330*/ 	.word	0x000000a8
        /*0334*/ 	.short	0x0100
        /*0336*/ 	.byte	0x08
	.zero		1


	//   ....[43]....
        /*0338*/ 	.word	0x00000500
        /*033c*/ 	.word	0x000000ff
        /*0340*/ 	.word	0x00000170
        /*0344*/ 	.short	0x0100
        /*0346*/ 	.byte	0x08
	.zero		1


	//   ....[44]....
        /*0348*/ 	.word	0x00000510
        /*034c*/ 	.word	0x000000ff
        /*0350*/ 	.word	0x000000b0
        /*0354*/ 	.short	0x0100
        /*0356*/ 	.byte	0x08
	.zero		1


	//   ....[45]....
        /*0358*/ 	.word	0x00000520
        /*035c*/ 	.word	0x000000ff
        /*0360*/ 	.word	0x00000178
        /*0364*/ 	.short	0x0100
        /*0366*/ 	.byte	0x08
	.zero		1


	//   ....[46]....
        /*0368*/ 	.word	0x00000530
        /*036c*/ 	.word	0x000000ff
        /*0370*/ 	.word	0x000000b8
        /*0374*/ 	.short	0x0100
        /*0376*/ 	.byte	0x08
	.zero		1


	//   ....[47]....
        /*0378*/ 	.word	0x00000540
        /*037c*/ 	.word	0x000000ff
        /*0380*/ 	.word	0x00000180
        /*0384*/ 	.short	0x0100
        /*0386*/ 	.byte	0x08
	.zero		1


	//   ....[48]....
        /*0388*/ 	.word	0x00000550
        /*038c*/ 	.word	0x000000ff
        /*0390*/ 	.word	0x000000c0
        /*0394*/ 	.short	0x0100
        /*0396*/ 	.byte	0x08
	.zero		1


	//   ....[49]....
        /*0398*/ 	.word	0x00000560
        /*039c*/ 	.word	0x000000ff
        /*03a0*/ 	.word	0x00000188
        /*03a4*/ 	.short	0x0100
        /*03a6*/ 	.byte	0x08
	.zero		1


	//   ....[50]....
        /*03a8*/ 	.word	0x000009c0
        /*03ac*/ 	.word	0x000000ff
        /*03b0*/ 	.word	0x000001a0
        /*03b4*/ 	.short	0x0100
        /*03b6*/ 	.byte	0x06
	.zero		1


	//   ....[51]....
        /*03b8*/ 	.word	0x00000a50
        /*03bc*/ 	.word	0x000000ff
        /*03c0*/ 	.word	0x000001a8
        /*03c4*/ 	.short	0x0100
        /*03c6*/ 	.byte	0x06
	.zero		1


	//   ....[52]....
        /*03c8*/ 	.word	0x00001780
        /*03cc*/ 	.word	0x00000003
        /*03d0*/ 	.word	0x00000000
        /*03d4*/ 	.short	0x010a
        /*03d6*/ 	.byte	0x3f
	.zero		1


	//   ....[53]....
        /*03d8*/ 	.word	0x000017c0
        /*03dc*/ 	.word	0x00000003
        /*03e0*/ 	.word	0x00000000
        /*03e4*/ 	.short	0x010a
        /*03e6*/ 	.byte	0x3f
	.zero		1


	//   ....[54]....
        /*03e8*/ 	.word	0x00001bc0
        /*03ec*/ 	.word	0x00000005
        /*03f0*/ 	.word	0x00000000
        /*03f4*/ 	.short	0x010a
        /*03f6*/ 	.byte	0x3f
	.zero		1


	//   ....[55]....
        /*03f8*/ 	.word	0x00001c00
        /*03fc*/ 	.word	0x00000005
        /*0400*/ 	.word	0x00000000
        /*0404*/ 	.short	0x010a
        /*0406*/ 	.byte	0x3f
	.zero		1


	//   ....[56]....
        /*0408*/ 	.word	0x00001e80
        /*040c*/ 	.word	0x00000005
        /*0410*/ 	.word	0x00000000
        /*0414*/ 	.short	0x0101
        /*0416*/ 	.byte	0x3f
	.zero		1


	//   ....[57]....
        /*0418*/ 	.word	0x000020a0
        /*041c*/ 	.word	0x00000003
        /*0420*/ 	.word	0x00000000
        /*0424*/ 	.short	0x0101
        /*0426*/ 	.byte	0x3f
	.zero		1


	//   ....[58]....
        /*0428*/ 	.word	0x00007660
        /*042c*/ 	.word	0x00000017
        /*0430*/ 	.word	0x000000c8
        /*0434*/ 	.short	0x010a
        /*0436*/ 	.byte	0x3f
	.zero		1


	//   ....[59]....
        /*0438*/ 	.word	0x000079d0
        /*043c*/ 	.word	0x00000003
        /*0440*/ 	.word	0x000001a8
        /*0444*/ 	.short	0x0101
        /*0446*/ 	.byte	0x3f
	.zero		1


	//   ....[60]....
        /*0448*/ 	.word	0x00008130
        /*044c*/ 	.word	0x00000007
        /*0450*/ 	.word	0x00000000
        /*0454*/ 	.short	0x010a
        /*0456*/ 	.byte	0x3f
	.zero		1


	//   ....[61]....
        /*0458*/ 	.word	0x000081b0
        /*045c*/ 	.word	0x00000008
        /*0460*/ 	.word	0x00000000
        /*0464*/ 	.short	0x010a
        /*0466*/ 	.byte	0x3f
	.zero		1


	//   ....[62]....
        /*0468*/ 	.word	0x00008240
        /*046c*/ 	.word	0x00000009
        /*0470*/ 	.word	0x00000000
        /*0474*/ 	.short	0x010a
        /*0476*/ 	.byte	0x3f
	.zero		1


	//   ....[63]....
        /*0478*/ 	.word	0x000082d0
        /*047c*/ 	.word	0x00000008
        /*0480*/ 	.word	0x00000000
        /*0484*/ 	.short	0x010a
        /*0486*/ 	.byte	0x3f
	.zero		1


	//   ....[64]....
        /*0488*/ 	.word	0x00008360
        /*048c*/ 	.word	0x00000009
        /*0490*/ 	.word	0x00000000
        /*0494*/ 	.short	0x010a
        /*0496*/ 	.byte	0x3f
	.zero		1


	//   ....[65]....
        /*0498*/ 	.word	0x000083f0
        /*049c*/ 	.word	0x00000008
        /*04a0*/ 	.word	0x00000000
        /*04a4*/ 	.short	0x010a
        /*04a6*/ 	.byte	0x3f
	.zero		1


	//   ....[66]....
        /*04a8*/ 	.word	0x00008480
        /*04ac*/ 	.word	0x00000009
        /*04b0*/ 	.word	0x00000000
        /*04b4*/ 	.short	0x010a
        /*04b6*/ 	.byte	0x3f
	.zero		1


	//   ....[67]....
        /*04b8*/ 	.word	0x00008510
        /*04bc*/ 	.word	0x00000008
        /*04c0*/ 	.word	0x00000000
        /*04c4*/ 	.short	0x010a
        /*04c6*/ 	.byte	0x3f
	.zero		1


	//   ....[68]....
        /*04c8*/ 	.word	0x000085a0
        /*04cc*/ 	.word	0x00000009
        /*04d0*/ 	.word	0x00000000
        /*04d4*/ 	.short	0x010a
        /*04d6*/ 	.byte	0x3f
	.zero		1


	//   ....[69]....
        /*04d8*/ 	.word	0x00008630
        /*04dc*/ 	.word	0x00000008
        /*04e0*/ 	.word	0x00000000
        /*04e4*/ 	.short	0x010a
        /*04e6*/ 	.byte	0x3f
	.zero		1


	//   ....[70]....
        /*04e8*/ 	.word	0x000086c0
        /*04ec*/ 	.word	0x00000009
        /*04f0*/ 	.word	0x00000000
        /*04f4*/ 	.short	0x010a
        /*04f6*/ 	.byte	0x3f
	.zero		1


	//   ....[71]....
        /*04f8*/ 	.word	0x00008750
        /*04fc*/ 	.word	0x00000008
        /*0500*/ 	.word	0x00000000
        /*0504*/ 	.short	0x010a
        /*0506*/ 	.byte	0x3f
	.zero		1


	//   ....[72]....
        /*0508*/ 	.word	0x000087e0
        /*050c*/ 	.word	0x00000009
        /*0510*/ 	.word	0x00000000
        /*0514*/ 	.short	0x010a
        /*0516*/ 	.byte	0x3f
	.zero		1


	//   ....[73]....
        /*0518*/ 	.word	0x00008870
        /*051c*/ 	.word	0x00000008
        /*0520*/ 	.word	0x00000000
        /*0524*/ 	.short	0x010a
        /*0526*/ 	.byte	0x3f
	.zero		1


	//   ....[74]....
        /*0528*/ 	.word	0x00008900
        /*052c*/ 	.word	0x00000009
        /*0530*/ 	.word	0x00000000
        /*0534*/ 	.short	0x010a
        /*0536*/ 	.byte	0x3f
	.zero		1


	//   ....[75]....
        /*0538*/ 	.word	0x00008990
        /*053c*/ 	.word	0x00000008
        /*0540*/ 	.word	0x00000000
        /*0544*/ 	.short	0x010a
        /*0546*/ 	.byte	0x3f
	.zero		1


	//   ....[76]....
        /*0548*/ 	.word	0x00008a20
        /*054c*/ 	.word	0x00000009
        /*0550*/ 	.word	0x00000000
        /*0554*/ 	.short	0x010a
        /*0556*/ 	.byte	0x3f
	.zero		1


	//   ....[77]....
        /*0558*/ 	.word	0x00008ab0
        /*055c*/ 	.word	0x00000008
        /*0560*/ 	.word	0x00000000
        /*0564*/ 	.short	0x010a
        /*0566*/ 	.byte	0x3f
	.zero		1


	//   ....[78]....
        /*0568*/ 	.word	0x00008b40
        /*056c*/ 	.word	0x00000009
        /*0570*/ 	.word	0x00000000
        /*0574*/ 	.short	0x010a
        /*0576*/ 	.byte	0x3f
	.zero		1


	//   ....[79]....
        /*0578*/ 	.word	0x00008bd0
        /*057c*/ 	.word	0x00000008
        /*0580*/ 	.word	0x00000000
        /*0584*/ 	.short	0x010a
        /*0586*/ 	.byte	0x3f
	.zero		1


	//   ....[80]....
        /*0588*/ 	.word	0x00008c60
        /*058c*/ 	.word	0x00000009
        /*0590*/ 	.word	0x00000000
        /*0594*/ 	.short	0x010a
        /*0596*/ 	.byte	0x3f
	.zero		1


	//   ....[81]....
        /*0598*/ 	.word	0x00008cf0
        /*059c*/ 	.word	0x00000008
        /*05a0*/ 	.word	0x00000000
        /*05a4*/ 	.short	0x010a
        /*05a6*/ 	.byte	0x3f
	.zero		1


	//   ....[82]....
        /*05a8*/ 	.word	0x00008d80
        /*05ac*/ 	.word	0x00000009
        /*05b0*/ 	.word	0x00000000
        /*05b4*/ 	.short	0x010a
        /*05b6*/ 	.byte	0x3f
	.zero		1


	//   ....[83]....
        /*05b8*/ 	.word	0x00008e10
        /*05bc*/ 	.word	0x00000006
        /*05c0*/ 	.word	0x00000000
        /*05c4*/ 	.short	0x010a
        /*05c6*/ 	.byte	0x3f
	.zero		1


	//   ....[84]....
        /*05c8*/ 	.word	0x00008ea0
        /*05cc*/ 	.word	0x00000003
        /*05d0*/ 	.word	0x00000000
        /*05d4*/ 	.short	0x010a
        /*05d6*/ 	.byte	0x3f
	.zero		1


	//   ....[85]....
        /*05d8*/ 	.word	0x00008f00
        /*05dc*/ 	.word	0x00000003
        /*05e0*/ 	.word	0x00000000
        /*05e4*/ 	.short	0x010a
        /*05e6*/ 	.byte	0x3f
	.zero		1


	//   ....[86]....
        /*05e8*/ 	.word	0x00008f50
        /*05ec*/ 	.word	0x00000005
        /*05f0*/ 	.word	0x00000000
        /*05f4*/ 	.short	0x010a
        /*05f6*/ 	.byte	0x3f
	.zero		1


	//   ....[87]....
        /*05f8*/ 	.word	0x00009020
        /*05fc*/ 	.word	0x00000017
        /*0600*/ 	.word	0x000000c8
        /*0604*/ 	.short	0x010a
        /*0606*/ 	.byte	0x3f
	.zero		1


	//   ....[88]....
        /*0608*/ 	.word	0x000090f0
        /*060c*/ 	.word	0x00000007
        /*0610*/ 	.word	0x00000000
        /*0614*/ 	.short	0x010a
        /*0616*/ 	.byte	0x3f
	.zero		1


	//   ....[89]....
        /*0618*/ 	.word	0x00009140
        /*061c*/ 	.word	0x00000008
        /*0620*/ 	.word	0x00000000
        /*0624*/ 	.short	0x010a
        /*0626*/ 	.byte	0x3f
	.zero		1


	//   ....[90]....
        /*0628*/ 	.word	0x00009190
        /*062c*/ 	.word	0x00000009
        /*0630*/ 	.word	0x00000000
        /*0634*/ 	.short	0x010a
        /*0636*/ 	.byte	0x3f
	.zero		1


	//   ....[91]....
        /*0638*/ 	.word	0x000091e0
        /*063c*/ 	.word	0x00000008
        /*0640*/ 	.word	0x00000000
        /*0644*/ 	.short	0x010a
        /*0646*/ 	.byte	0x3f
	.zero		1


	//   ....[92]....
        /*0648*/ 	.word	0x00009230
        /*064c*/ 	.word	0x00000009
        /*0650*/ 	.word	0x00000000
        /*0654*/ 	.short	0x010a
        /*0656*/ 	.byte	0x3f
	.zero		1


	//   ....[93]....
        /*0658*/ 	.word	0x00009280
        /*065c*/ 	.word	0x00000008
        /*0660*/ 	.word	0x00000000
        /*0664*/ 	.short	0x010a
        /*0666*/ 	.byte	0x3f
	.zero		1


	//   ....[94]....
        /*0668*/ 	.word	0x000092d0
        /*066c*/ 	.word	0x00000009
        /*0670*/ 	.word	0x00000000
        /*0674*/ 	.short	0x010a
        /*0676*/ 	.byte	0x3f
	.zero		1


	//   ....[95]....
        /*0678*/ 	.word	0x00009320
        /*067c*/ 	.word	0x00000008
        /*0680*/ 	.word	0x00000000
        /*0684*/ 	.short	0x010a
        /*0686*/ 	.byte	0x3f
	.zero		1


	//   ....[96]....
        /*0688*/ 	.word	0x00009370
        /*068c*/ 	.word	0x00000009
        /*0690*/ 	.word	0x00000000
        /*0694*/ 	.short	0x010a
        /*0696*/ 	.byte	0x3f
	.zero		1


	//   ....[97]....
        /*0698*/ 	.word	0x000093c0
        /*069c*/ 	.word	0x00000008
        /*06a0*/ 	.word	0x00000000
        /*06a4*/ 	.short	0x010a
        /*06a6*/ 	.byte	0x3f
	.zero		1


	//   ....[98]....
        /*06a8*/ 	.word	0x00009410
        /*06ac*/ 	.word	0x00000009
        /*06b0*/ 	.word	0x00000000
        /*06b4*/ 	.short	0x010a
        /*06b6*/ 	.byte	0x3f
	.zero		1


	//   ....[99]....
        /*06b8*/ 	.word	0x00009460
        /*06bc*/ 	.word	0x00000008
        /*06c0*/ 	.word	0x00000000
        /*06c4*/ 	.short	0x010a
        /*06c6*/ 	.byte	0x3f
	.zero		1


	//   ....[100]....
        /*06c8*/ 	.word	0x000094b0
        /*06cc*/ 	.word	0x00000009
        /*06d0*/ 	.word	0x00000000
        /*06d4*/ 	.short	0x010a
        /*06d6*/ 	.byte	0x3f
	.zero		1


	//   ....[101]....
        /*06d8*/ 	.word	0x00009500
        /*06dc*/ 	.word	0x00000008
        /*06e0*/ 	.word	0x00000000
        /*06e4*/ 	.short	0x010a
        /*06e6*/ 	.byte	0x3f
	.zero		1


	//   ....[102]....
        /*06e8*/ 	.word	0x00009550
        /*06ec*/ 	.word	0x00000009
        /*06f0*/ 	.word	0x00000000
        /*06f4*/ 	.short	0x010a
        /*06f6*/ 	.byte	0x3f
	.zero		1


	//   ....[103]....
        /*06f8*/ 	.word	0x000095a0
        /*06fc*/ 	.word	0x00000008
        /*0700*/ 	.word	0x00000000
        /*0704*/ 	.short	0x010a
        /*0706*/ 	.byte	0x3f
	.zero		1


	//   ....[104]....
        /*0708*/ 	.word	0x000095f0
        /*070c*/ 	.word	0x00000009
        /*0710*/ 	.word	0x00000000
        /*0714*/ 	.short	0x010a
        /*0716*/ 	.byte	0x3f
	.zero		1


	//   ....[105]....
        /*0718*/ 	.word	0x00009640
        /*071c*/ 	.word	0x00000008
        /*0720*/ 	.word	0x00000000
        /*0724*/ 	.short	0x010a
        /*0726*/ 	.byte	0x3f
	.zero		1


	//   ....[106]....
        /*0728*/ 	.word	0x00009690
        /*072c*/ 	.word	0x00000009
        /*0730*/ 	.word	0x00000000
        /*0734*/ 	.short	0x010a
        /*0736*/ 	.byte	0x3f
	.zero		1


	//   ....[107]....
        /*0738*/ 	.word	0x000096e0
        /*073c*/ 	.word	0x00000008
        /*0740*/ 	.word	0x00000000
        /*0744*/ 	.short	0x010a
        /*0746*/ 	.byte	0x3f
	.zero		1


	//   ....[108]....
        /*0748*/ 	.word	0x00009730
        /*074c*/ 	.word	0x00000009
        /*0750*/ 	.word	0x00000000
        /*0754*/ 	.short	0x010a
        /*0756*/ 	.byte	0x3f
	.zero		1


	//   ....[109]....
        /*0758*/ 	.word	0x00009780
        /*075c*/ 	.word	0x00000008
        /*0760*/ 	.word	0x00000000
        /*0764*/ 	.short	0x010a
        /*0766*/ 	.byte	0x3f
	.zero		1


	//   ....[110]....
        /*0768*/ 	.word	0x000097d0
        /*076c*/ 	.word	0x00000009
        /*0770*/ 	.word	0x00000000
        /*0774*/ 	.short	0x010a
        /*0776*/ 	.byte	0x3f
	.zero		1


	//   ....[111]....
        /*0778*/ 	.word	0x00009820
        /*077c*/ 	.word	0x00000006
        /*0780*/ 	.word	0x00000000
        /*0784*/ 	.short	0x010a
        /*0786*/ 	.byte	0x3f
	.zero		1


	//----- nvinfo : EIATTR_NUM_MBARRIERS
	.align		4
.L_35:
        /*0788*/ 	.byte	0x03, 0x38
        /*078a*/ 	.short	0x0034


	//----- nvinfo : EIATTR_EXIT_INSTR_OFFSETS
	.align		4
        /*078c*/ 	.byte	0x04, 0x1c
        /*078e*/ 	.short	(.L_37 - .L_36)


	//   ....[0]....
.L_36:
        /*0790*/ 	.word	0x00000c20


	//   ....[1]....
        /*0794*/ 	.word	0x00001430


	//   ....[2]....
        /*0798*/ 	.word	0x00006d70


	//   ....[3]....
        /*079c*/ 	.word	0x000072d0


	//   ....[4]....
        /*07a0*/ 	.word	0x00008ef0


	//----- nvinfo : EIATTR_MAX_THREADS
	.align		4
.L_37:
        /*07a4*/ 	.byte	0x04, 0x05
        /*07a6*/ 	.short	(.L_39 - .L_38)
.L_38:
        /*07a8*/ 	.word	0x00000180
        /*07ac*/ 	.word	0x00000001
        /*07b0*/ 	.word	0x00000001


	//----- nvinfo : EIATTR_CRS_STACK_SIZE
	.align		4
.L_39:
        /*07b4*/ 	.byte	0x04, 0x1e
        /*07b6*/ 	.short	(.L_41 - .L_40)
.L_40:
        /*07b8*/ 	.word	0x00000000


	//----- nvinfo : EIATTR_CBANK_PARAM_SIZE
	.align		4
.L_41:
        /*07bc*/ 	.byte	0x03, 0x19
        /*07be*/ 	.short	0x0470


	//----- nvinfo : EIATTR_PARAM_CBANK
	.align		4
        /*07c0*/ 	.byte	0x04, 0x0a
        /*07c2*/ 	.short	(.L_43 - .L_42)
	.align		4
.L_42:
        /*07c4*/ 	.word	index@(.nv.constant0._ZN7cutlass13device_kernelINS_4gemm6kernel13GemmUniversalIN4cute5tupleIJiiiiEEENS1_10collective13CollectiveMmaINS1_34MainloopSm90TmaGmmaWarpSpecializedILi25ENS5_IJNS4_1CILi2EEENSA_ILi1EEESC_EEENS1_35KernelTmaWarpSpecializedCooperativeEEENS5_IJNSA_ILi128EEENSA_ILi160EEENSA_ILi32EEEEEEaNS5_IJlSC_lEEEaSK_NS4_8TiledMMAINS4_8MMA_AtomIJNS4_4SM904GMMA26MMA_64x32x32_S32S8S8_SS_TNEEEENS4_6LayoutISD_NS5_IJSC_NSA_ILi0EEESS_EEEEENS5_IJNS4_10UnderscoreESV_SV_EEEEENS4_13SM90_TMA_LOADENS4_14ComposedLayoutINS4_7SwizzleILi1ELi4ELi3EEENS4_18smem_ptr_flag_bitsILi8EEENSR_INS5_IJNSA_ILi8EEESI_EEENS5_IJSI_SC_EEEEEEEvNS4_8identityENS4_23SM90_TMA_LOAD_MULTICASTES18_vS19_EENS_8epilogue10collective6detail29Sm90TmaWarpSpecializedAdapterINS1D_15DefaultEpilogueIaSK_SK_NS1C_6thread17LinearCombinationIaLi1EiiLNS1H_9ScaleType4KindE0ELNS_15FloatRoundStyleE2EaEENS1_15EpilogueDefaultEEEEEvvEEEEvNT_6ParamsE)
        /*07c8*/ 	.short	0x0210
        /*07ca*/ 	.short	0x0470


	//----- nvinfo : EIATTR_SW_WAR
	.align		4
.L_43:
        /*07cc*/ 	.byte	0x04, 0x36
        /*07ce*/ 	.short	(.L_45 - .L_44)
.L_44:
        /*07d0*/ 	.word	0x00000008
.L_45:


//--------------------- .nv.callgraph             --------------------------
	.section	.nv.callgraph,"",@"SHT_CUDA_CALLGRAPH"
	.align	4
	.sectionentsize	8
	.align		4
        /*0000*/ 	.word	0x00000000
	.align		4
        /*0004*/ 	.word	0xffffffff
	.align		4
        /*0008*/ 	.word	index@(_ZN7cutlass13device_kernelINS_4gemm6kernel13GemmUniversalIN4cute5tupleIJiiiiEEENS1_10collective13CollectiveMmaINS1_34MainloopSm90TmaGmmaWarpSpecializedILi25ENS5_IJNS4_1CILi2EEENSA_ILi1EEESC_EEENS1_35KernelTmaWarpSpecializedCooperativeEEENS5_IJNSA_ILi128EEENSA_ILi160EEENSA_ILi32EEEEEEaNS5_IJlSC_lEEEaSK_NS4_8TiledMMAINS4_8MMA_AtomIJNS4_4SM904GMMA26MMA_64x32x32_S32S8S8_SS_TNEEEENS4_6LayoutISD_NS5_IJSC_NSA_ILi0EEESS_EEEEENS5_IJNS4_10UnderscoreESV_SV_EEEEENS4_13SM90_TMA_LOADENS4_14ComposedLayoutINS4_7SwizzleILi1ELi4ELi3EEENS4_18smem_ptr_flag_bitsILi8EEENSR_INS5_IJNSA_ILi8EEESI_EEENS5_IJSI_SC_EEEEEEEvNS4_8identityENS4_23SM90_TMA_LOAD_MULTICASTES18_vS19_EENS_8epilogue10collective6detail29Sm90TmaWarpSpecializedAdapterINS1D_15DefaultEpilogueIaSK_SK_NS1C_6thread17LinearCombinationIaLi1EiiLNS1H_9ScaleType4KindE0ELNS_15FloatRoundStyleE2EaEENS1_15EpilogueDefaultEEEEEvvEEEEvNT_6ParamsE)
	.align		4
        /*000c*/ 	.word	index@(__assertfail)
	.align		4
        /*0010*/ 	.word	0x00000000
	.align		4
        /*0014*/ 	.word	0xfffffffe
	.align		4
        /*0018*/ 	.word	0x00000000
	.align		4
        /*001c*/ 	.word	0xfffffffd
	.align		4
        /*0020*/ 	.word	0x00000000
	.align		4
        /*0024*/ 	.word	0xfffffffc


//--------------------- .nv.constant4             --------------------------
	.section	.nv.constant4,"a",@progbits
	.align	8
	.align		8
.nv.constant4:
        /*0000*/ 	.dword	__assertfail
	.align		8
        /*0008*/ 	.dword	__unnamed_1
	.align		8
        /*0010*/ 	.dword	_ZN40_INTERNAL_aaab0710_4_k_cu_4248ab48_100074cuda3std3__45__cpo5beginE
	.align		8
        /*0018*/ 	.dword	_ZN40_INTERNAL_aaab0710_4_k_cu_4248ab48_100074cuda3std3__45__cpo3endE
	.align		8
        /*0020*/ 	.dword	_ZN40_INTERNAL_aaab0710_4_k_cu_4248ab48_100074cuda3std3__45__cpo6cbeginE
	.align		8
        /*0028*/ 	.dword	_ZN40_INTERNAL_aaab0710_4_k_cu_4248ab48_100074cuda3std3__45__cpo4cendE
	.align		8
        /*0030*/ 	.dword	_ZN40_INTERNAL_aaab0710_4_k_cu_4248ab48_100074cuda3std3__442_GLOBAL__N__aaab0710_4_k_cu_4248ab48_100076ignoreE
	.align		8
        /*0038*/ 	.dword	_ZN40_INTERNAL_aaab0710_4_k_cu_4248ab48_100074cuda3std3__419piecewise_constructE
	.align		8
        /*0040*/ 	.dword	_ZN40_INTERNAL_aaab0710_4_k_cu_4248ab48_100074cuda3std3__48in_placeE
	.align		8
        /*0048*/ 	.dword	_ZN40_INTERNAL_aaab0710_4_k_cu_4248ab48_100074cuda3std6ranges3__45__cpo4swapE
	.align		8
        /*0050*/ 	.dword	_ZN40_INTERNAL_aaab0710_4_k_cu_4248ab48_100074cuda3std6ranges3__45__cpo9iter_moveE
	.align		8
        /*0058*/ 	.dword	_ZN40_INTERNAL_aaab0710_4_k_cu_4248ab48_100074cute7productE
	.align		8
        /*0060*/ 	.dword	_ZN40_INTERNAL_aaab0710_4_k_cu_4248ab48_100074cute1_E
	.align		8
        /*0068*/ 	.dword	$str$22
	.align		8
        /*0070*/ 	.dword	$str$23


//--------------------- .text._ZN7cutlass13device_kernelINS_4gemm6kernel13GemmUniversalIN4cute5tupleIJiiiiEEENS1_10collective13CollectiveMmaINS1_34MainloopSm90TmaGmmaWarpSpecializedILi25ENS5_IJNS4_1CILi2EEENSA_ILi1EEESC_EEENS1_35KernelTmaWarpSpecializedCooperativeEEENS5_IJNSA_ILi128EEENSA_ILi160EEENSA_ILi32EEEEEEaNS5_IJlSC_lEEEaSK_NS4_8TiledMMAINS4_8MMA_AtomIJNS4_4SM904GMMA26MMA_64x32x32_S32S8S8_SS_TNEEEENS4_6LayoutISD_NS5_IJSC_NSA_ILi0EEESS_EEEEENS5_IJNS4_10UnderscoreESV_SV_EEEEENS4_13SM90_TMA_LOADENS4_14ComposedLayoutINS4_7SwizzleILi1ELi4ELi3EEENS4_18smem_ptr_flag_bitsILi8EEENSR_INS5_IJNSA_ILi8EEESI_EEENS5_IJSI_SC_EEEEEEEvNS4_8identityENS4_23SM90_TMA_LOAD_MULTICASTES18_vS19_EENS_8epilogue10collective6detail29Sm90TmaWarpSpecializedAdapterINS1D_15DefaultEpilogueIaSK_SK_NS1C_6thread17LinearCombinationIaLi1EiiLNS1H_9ScaleType4KindE0ELNS_15FloatRoundStyleE2EaEENS1_15EpilogueDefaultEEEEEvvEEEEvNT_6ParamsE --------------------------
	.section	.text._ZN7cutlass13device_kernelINS_4gemm6kernel13GemmUniversalIN4cute5tupleIJiiiiEEENS1_10collective13CollectiveMmaINS1_34MainloopSm90TmaGmmaWarpSpecializedILi25ENS5_IJNS4_1CILi2EEENSA_ILi1EEESC_EEENS1_35KernelTmaWarpSpecializedCooperativeEEENS5_IJNSA_ILi128EEENSA_ILi160EEENSA_ILi32EEEEEEaNS5_IJlSC_lEEEaSK_NS4_8TiledMMAINS4_8MMA_AtomIJNS4_4SM904GMMA26MMA_64x32x32_S32S8S8_SS_TNEEEENS4_6LayoutISD_NS5_IJSC_NSA_ILi0EEESS_EEEEENS5_IJNS4_10UnderscoreESV_SV_EEEEENS4_13SM90_TMA_LOADENS4_14ComposedLayoutINS4_7SwizzleILi1ELi4ELi3EEENS4_18smem_ptr_flag_bitsILi8EEENSR_INS5_IJNSA_ILi8EEESI_EEENS5_IJSI_SC_EEEEEEEvNS4_8identityENS4_23SM90_TMA_LOAD_MULTICASTES18_vS19_EENS_8epilogue10collective6detail29Sm90TmaWarpSpecializedAdapterINS1D_15DefaultEpilogueIaSK_SK_NS1C_6thread17LinearCombinationIaLi1EiiLNS1H_9ScaleType4KindE0ELNS_15FloatRoundStyleE2EaEENS1_15EpilogueDefaultEEEEEvvEEEEvNT_6ParamsE,"ax",@progbits
	.align	128
.text._ZN7cutlass13device_kernelINS_4gemm6kernel13GemmUniversalIN4cute5tupleIJiiiiEEENS1_10collective13CollectiveMmaINS1_34MainloopSm90TmaGmmaWarpSpecializedILi25ENS5_IJNS4_1CILi2EEENSA_ILi1EEESC_EEENS1_35KernelTmaWarpSpecializedCooperativeEEENS5_IJNSA_ILi128EEENSA_ILi160EEENSA_ILi32EEEEEEaNS5_IJlSC_lEEEaSK_NS4_8TiledMMAINS4_8MMA_AtomIJNS4_4SM904GMMA26MMA_64x32x32_S32S8S8_SS_TNEEEENS4_6LayoutISD_NS5_IJSC_NSA_ILi0EEESS_EEEEENS5_IJNS4_10UnderscoreESV_SV_EEEEENS4_13SM90_TMA_LOADENS4_14ComposedLayoutINS4_7SwizzleILi1ELi4ELi3EEENS4_18smem_ptr_flag_bitsILi8EEENSR_INS5_IJNSA_ILi8EEESI_EEENS5_IJSI_SC_EEEEEEEvNS4_8identityENS4_23SM90_TMA_LOAD_MULTICASTES18_vS19_EENS_8epilogue10collective6detail29Sm90TmaWarpSpecializedAdapterINS1D_15DefaultEpilogueIaSK_SK_NS1C_6thread17LinearCombinationIaLi1EiiLNS1H_9ScaleType4KindE0ELNS_15FloatRoundStyleE2EaEENS1_15EpilogueDefaultEEEEEvvEEEEvNT_6ParamsE:
        .type           _ZN7cutlass13device_kernelINS_4gemm6kernel13GemmUniversalIN4cute5tupleIJiiiiEEENS1_10collective13CollectiveMmaINS1_34MainloopSm90TmaGmmaWarpSpecializedILi25ENS5_IJNS4_1CILi2EEENSA_ILi1EEESC_EEENS1_35KernelTmaWarpSpecializedCooperativeEEENS5_IJNSA_ILi128EEENSA_ILi160EEENSA_ILi32EEEEEEaNS5_IJlSC_lEEEaSK_NS4_8TiledMMAINS4_8MMA_AtomIJNS4_4SM904GMMA26MMA_64x32x32_S32S8S8_SS_TNEEEENS4_6LayoutISD_NS5_IJSC_NSA_ILi0EEESS_EEEEENS5_IJNS4_10UnderscoreESV_SV_EEEEENS4_13SM90_TMA_LOADENS4_14ComposedLayoutINS4_7SwizzleILi1ELi4ELi3EEENS4_18smem_ptr_flag_bitsILi8EEENSR_INS5_IJNSA_ILi8EEESI_EEENS5_IJSI_SC_EEEEEEEvNS4_8identityENS4_23SM90_TMA_LOAD_MULTICASTES18_vS19_EENS_8epilogue10collective6detail29Sm90TmaWarpSpecializedAdapterINS1D_15DefaultEpilogueIaSK_SK_NS1C_6thread17LinearCombinationIaLi1EiiLNS1H_9ScaleType4KindE0ELNS_15FloatRoundStyleE2EaEENS1_15EpilogueDefaultEEEEEvvEEEEvNT_6ParamsE,@function
        .size           _ZN7cutlass13device_kernelINS_4gemm6kernel13GemmUniversalIN4cute5tupleIJiiiiEEENS1_10collective13CollectiveMmaINS1_34MainloopSm90TmaGmmaWarpSpecializedILi25ENS5_IJNS4_1CILi2EEENSA_ILi1EEESC_EEENS1_35KernelTmaWarpSpecializedCooperativeEEENS5_IJNSA_ILi128EEENSA_ILi160EEENSA_ILi32EEEEEEaNS5_IJlSC_lEEEaSK_NS4_8TiledMMAINS4_8MMA_AtomIJNS4_4SM904GMMA26MMA_64x32x32_S32S8S8_SS_TNEEEENS4_6LayoutISD_NS5_IJSC_NSA_ILi0EEESS_EEEEENS5_IJNS4_10UnderscoreESV_SV_EEEEENS4_13SM90_TMA_LOADENS4_14ComposedLayoutINS4_7SwizzleILi1ELi4ELi3EEENS4_18smem_ptr_flag_bitsILi8EEENSR_INS5_IJNSA_ILi8EEESI_EEENS5_IJSI_SC_EEEEEEEvNS4_8identityENS4_23SM90_TMA_LOAD_MULTICASTES18_vS19_EENS_8epilogue10collective6detail29Sm90TmaWarpSpecializedAdapterINS1D_15DefaultEpilogueIaSK_SK_NS1C_6thread17LinearCombinationIaLi1EiiLNS1H_9ScaleType4KindE0ELNS_15FloatRoundStyleE2EaEENS1_15EpilogueDefaultEEEEEvvEEEEvNT_6ParamsE,(.L_x_278 - _ZN7cutlass13device_kernelINS_4gemm6kernel13GemmUniversalIN4cute5tupleIJiiiiEEENS1_10collective13CollectiveMmaINS1_34MainloopSm90TmaGmmaWarpSpecializedILi25ENS5_IJNS4_1CILi2EEENSA_ILi1EEESC_EEENS1_35KernelTmaWarpSpecializedCooperativeEEENS5_IJNSA_ILi128EEENSA_ILi160EEENSA_ILi32EEEEEEaNS5_IJlSC_lEEEaSK_NS4_8TiledMMAINS4_8MMA_AtomIJNS4_4SM904GMMA26MMA_64x32x32_S32S8S8_SS_TNEEEENS4_6LayoutISD_NS5_IJSC_NSA_ILi0EEESS_EEEEENS5_IJNS4_10UnderscoreESV_SV_EEEEENS4_13SM90_TMA_LOADENS4_14ComposedLayoutINS4_7SwizzleILi1ELi4ELi3EEENS4_18smem_ptr_flag_bitsILi8EEENSR_INS5_IJNSA_ILi8EEESI_EEENS5_IJSI_SC_EEEEEEEvNS4_8identityENS4_23SM90_TMA_LOAD_MULTICASTES18_vS19_EENS_8epilogue10collective6detail29Sm90TmaWarpSpecializedAdapterINS1D_15DefaultEpilogueIaSK_SK_NS1C_6thread17LinearCombinationIaLi1EiiLNS1H_9ScaleType4KindE0ELNS_15FloatRoundStyleE2EaEENS1_15EpilogueDefaultEEEEEvvEEEEvNT_6ParamsE)
        .other          _ZN7cutlass13device_kernelINS_4gemm6kernel13GemmUniversalIN4cute5tupleIJiiiiEEENS1_10collective13CollectiveMmaINS1_34MainloopSm90TmaGmmaWarpSpecializedILi25ENS5_IJNS4_1CILi2EEENSA_ILi1EEESC_EEENS1_35KernelTmaWarpSpecializedCooperativeEEENS5_IJNSA_ILi128EEENSA_ILi160EEENSA_ILi32EEEEEEaNS5_IJlSC_lEEEaSK_NS4_8TiledMMAINS4_8MMA_AtomIJNS4_4SM904GMMA26MMA_64x32x32_S32S8S8_SS_TNEEEENS4_6LayoutISD_NS5_IJSC_NSA_ILi0EEESS_EEEEENS5_IJNS4_10UnderscoreESV_SV_EEEEENS4_13SM90_TMA_LOADENS4_14ComposedLayoutINS4_7SwizzleILi1ELi4ELi3EEENS4_18smem_ptr_flag_bitsILi8EEENSR_INS5_IJNSA_ILi8EEESI_EEENS5_IJSI_SC_EEEEEEEvNS4_8identityENS4_23SM90_TMA_LOAD_MULTICASTES18_vS19_EENS_8epilogue10collective6detail29Sm90TmaWarpSpecializedAdapterINS1D_15DefaultEpilogueIaSK_SK_NS1C_6thread17LinearCombinationIaLi1EiiLNS1H_9ScaleType4KindE0ELNS_15FloatRoundStyleE2EaEENS1_15EpilogueDefaultEEEEEvvEEEEvNT_6ParamsE,@"STO_CUDA_ENTRY STV_DEFAULT"
_ZN7cutlass13device_kernelINS_4gemm6kernel13GemmUniversalIN4cute5tupleIJiiiiEEENS1_10collective13CollectiveMmaINS1_34MainloopSm90TmaGmmaWarpSpecializedILi25ENS5_IJNS4_1CILi2EEENSA_ILi1EEESC_EEENS1_35KernelTmaWarpSpecializedCooperativeEEENS5_IJNSA_ILi128EEENSA_ILi160EEENSA_ILi32EEEEEEaNS5_IJlSC_lEEEaSK_NS4_8TiledMMAINS4_8MMA_AtomIJNS4_4SM904GMMA26MMA_64x32x32_S32S8S8_SS_TNEEEENS4_6LayoutISD_NS5_IJSC_NSA_ILi0EEESS_EEEEENS5_IJNS4_10UnderscoreESV_SV_EEEEENS4_13SM90_TMA_LOADENS4_14ComposedLayoutINS4_7SwizzleILi1ELi4ELi3EEENS4_18smem_ptr_flag_bitsILi8EEENSR_INS5_IJNSA_ILi8EEESI_EEENS5_IJSI_SC_EEEEEEEvNS4_8identityENS4_23SM90_TMA_LOAD_MULTICASTES18_vS19_EENS_8epilogue10collective6detail29Sm90TmaWarpSpecializedAdapterINS1D_15DefaultEpilogueIaSK_SK_NS1C_6thread17LinearCombinationIaLi1EiiLNS1H_9ScaleType4KindE0ELNS_15FloatRoundStyleE2EaEENS1_15EpilogueDefaultEEEEEvvEEEEvNT_6ParamsE:
[----:B------:R-:W0:Y:S01]  /*0000*/  LDC R1, c[0x0][0x28] ;  /* 0x00000a00ff017b82 */ /* 0x000e220000000800 */
[----:B------:R-:W1:Y:S01]  /*0010*/  S2R R18, SR_TID.X ;  /* 0x0000000000127919 */ /* 0x000e620000002100 */
[----:B------:R-:W-:Y:S01]  /*0020*/  ELECT P0, URZ, PT ;  /* 0x00000000003f782f */ /* 0x000fe20003800000 */
[----:B------:R-:W-:Y:S01]  /*0030*/  BSSY B0, `(.L_x_0) ;  /* 0x000000f000007945 */ /* 0x000fe20003800000 */
[--C-:B-1----:R-:W-:Y:S02]  /*0040*/  SHF.R.U32.HI R0, RZ, 0x5, R18.reuse ;  /* 0x00000005ff007819 */ /* 0x102fe40000011612 */
[----:B------:R-:W-:-:S03]  /*0050*/  SHF.R.U32.HI R3, RZ, 0x7, R18 ;  /* 0x00000007ff037819 */ /* 0x000fc60000011612 */
[----:B------:R-:W1:Y:S04]  /*0060*/  SHFL.IDX PT, R2, R0, RZ, 0x1f ;  /* 0x00001fff00027589 */ /* 0x000e6800000e0000 */
[----:B------:R2:W3:Y:S01]  /*0070*/  SHFL.IDX PT, R5, R3, RZ, 0x1f ;  /* 0x00001fff03057589 */ /* 0x0004e200000e0000 */
[----:B-1----:R-:W-:-:S13]  /*0080*/  ISETP.NE.OR P0, PT, R2, RZ, !P0 ;  /* 0x000000ff0200720c */ /* 0x002fda0004705670 */
[----:B0-23--:R-:W-:Y:S05]  /*0090*/  @P0 BRA `(.L_x_1) ;  /* 0x0000000000200947 */ /* 0x00dfea0003800000 */
[----:B------:R-:W-:Y:S02]  /*00a0*/  ULDC.64 UR4, c[0x0][0x198] ;  /* 0x0000660000047ab9 */ /* 0x000fe40000000a00 */
[----:B------:R-:W-:Y:S02]  /*00b0*/  UIADD3 UR6, UP0, UR4, 0xf0, URZ ;  /* 0x000000f004067890 */ /* 0x000fe4000ff1e03f */
[----:B------:R-:W-:Y:S02]  /*00c0*/  UIADD3 UR4, UP1, UR4, 0x1f0, URZ ;  /* 0x000001f004047890 */ /* 0x000fe4000ff3e03f */
[----:B------:R-:W-:Y:S02]  /*00d0*/  UIADD3.X UR7, URZ, UR5, URZ, UP0, !UPT ;  /* 0x000000053f077290 */ /* 0x000fe400087fe43f */
[----:B------:R-:W-:-:S07]  /*00e0*/  UIADD3.X UR5, URZ, UR5, URZ, UP1, !UPT ;  /* 0x000000053f057290 */ /* 0x000fce0008ffe43f */
[----:B------:R0:W-:Y:S02]  /*00f0*/  UTMACCTL.PF [UR6] ;  /* 0x00000000060079b9 */ /* 0x0001e40008040000 */
[----:B------:R0:W-:Y:S02]  /*0100*/  UTMACCTL.PF [UR4] ;  /* 0x00000000040079b9 */ /* 0x0001e40008040000 */
[----:B0-----:R-:W-:Y:S01]  /*0110*/  NOP ;  /* 0x0000000000007918 */ /* 0x001fe20000000000 */
.L_x_1:
[----:B------:R-:W-:Y:S05]  /*0120*/  BSYNC B0 ;  /* 0x0000000000007941 */ /* 0x000fea0003800000 */
.L_x_0:
[----:B------:R-:W0:Y:S02]  /*0130*/  SHFL.IDX PT, R3, R0, RZ, 0x1f ;  /* 0x00001fff00037589 */ /* 0x000e2400000e0000 */
[----:B0-----:R-:W-:-:S13]  /*0140*/  ISETP.NE.AND P0, PT, R3, RZ, PT ;  /* 0x000000ff0300720c */ /* 0x001fda0003f05270 */
[----:B------:R-:W-:Y:S05]  /*0150*/  @P0 BRA `(.L_x_2) ;  /* 0x00000004000c0947 */ /* 0x000fea0003800000 */
[----:B------:R-:W-:Y:S01]  /*0160*/  ELECT P0, URZ, PT ;  /* 0x00000000003f782f */ /* 0x000fe20003800000 */
[----:B------:R-:W-:-:S12]  /*0170*/  BSSY B0, `(.L_x_2) ;  /* 0x0000041000007945 */ /* 0x000fd80003800000 */
[----:B------:R-:W-:Y:S05]  /*0180*/  @!P0 BRA `(.L_x_3) ;  /* 0x0000000000fc8947 */ /* 0x000fea0003800000 */
[----:B------:R-:W0:Y:S01]  /*0190*/  S2UR UR8, SR_CgaCtaId ;  /* 0x00000000000879c3 */ /* 0x000e220000008800 */
[----:B------:R-:W-:Y:S01]  /*01a0*/  UMOV UR4, 0x400 ;  /* 0x0000040000047882 */ /* 0x000fe20000000000 */
[----:B------:R-:W-:Y:S01]  /*01b0*/  UMOV UR5, 0x1 ;  /* 0x0000000100057882 */ /* 0x000fe20000000000 */
[----:B------:R-:W-:Y:S02]  /*01c0*/  UMOV UR6, 0x4 ;  /* 0x0000000400067882 */ /* 0x000fe40000000000 */
[----:B------:R-:W-:-:S04]  /*01d0*/  UIADD3 UR6, -UR6, 0x100000, URZ ;  /* 0x0010000006067890 */ /* 0x000fc8000fffe13f */
[----:B------:R-:W-:Y:S02]  /*01e0*/  USHF.L.U32 UR7, UR6, 0xb, URZ ;  /* 0x0000000b06077899 */ /* 0x000fe4000800063f */
[----:B------:R-:W-:Y:S02]  /*01f0*/  USHF.L.U32 UR6, UR6, 0x1, URZ ;  /* 0x0000000106067899 */ /* 0x000fe4000800063f */
[----:B0-----:R-:W-:Y:S02]  /*0200*/  ULEA UR8, UR8, UR4, 0x18 ;  /* 0x0000000408087291 */ /* 0x001fe4000f8ec03f */
[----:B------:R-:W-:-:S04]  /*0210*/  UIADD3 UR4, -UR5, 0x100000, URZ ;  /* 0x0010000005047890 */ /* 0x000fc8000fffe13f */
[----:B------:R-:W-:Y:S02]  /*0220*/  USHF.L.U32 UR5, UR4, 0xb, URZ ;  /* 0x0000000b04057899 */ /* 0x000fe4000800063f */
[----:B------:R-:W-:Y:S01]  /*0230*/  USHF.L.U32 UR4, UR4, 0x1, URZ ;  /* 0x0000000104047899 */ /* 0x000fe2000800063f */
[----:B------:R-:W0:Y:S11]  /*0240*/  FENCE.VIEW.ASYNC.S ;  /* 0x00000000000073c6 */ /* 0x000e360000000000 */
[----:B0-----:R0:W1:Y:S01]  /*0250*/  SYNCS.EXCH.64 URZ, [UR8], UR4 ;  /* 0x00000004083f75b2 */ /* 0x0010620008000100 */
[----:B------:R0:W2:Y:S01]  /*0260*/  SYNCS.EXCH.64 URZ, [UR8+0xc8], UR6 ;  /* 0x0000c806083f75b2 */ /* 0x0000a20008000100 */
[----:B------:R0:W3:Y:S01]  /*0270*/  SYNCS.EXCH.64 URZ, [UR8+0x8], UR4 ;  /* 0x00000804083f75b2 */ /* 0x0000e20008000100 */
[----:B------:R0:W4:Y:S01]  /*0280*/  SYNCS.EXCH.64 URZ, [UR8+0xd0], UR6 ;  /* 0x0000d006083f75b2 */ /* 0x0001220008000100 */
[----:B------:R0:W0:Y:S01]  /*0290*/  SYNCS.EXCH.64 URZ, [UR8+0x10], UR4 ;  /* 0x00001004083f75b2 */ /* 0x0000220008000100 */
        /* <DEDUP_REMOVED lines=45> */
[----:B-1234-:R-:W-:Y:S01]  /*0570*/  NOP ;  /* 0x0000000000007918 */ /* 0x01efe20000000000 */
.L_x_3:
[----:B0-----:R-:W-:Y:S05]  /*0580*/  BSYNC B0 ;  /* 0x0000000000007941 */ /* 0x001fea0003800000 */
.L_x_2:
[----:B------:R-:W-:Y:S01]  /*0590*/  SHF.R.S32.HI R7, RZ, 0x1f, R18 ;  /* 0x0000001fff077819 */ /* 0x000fe20000011412 */
[----:B------:R-:W0:Y:S01]  /*05a0*/  SHFL.IDX PT, R0, R0, RZ, 0x1f ;  /* 0x00001fff00007589 */ /* 0x000e2200000e0000 */
[----:B------:R-:W1:Y:S01]  /*05b0*/  S2UR UR8, SR_CTAID.X ;  /* 0x00000000000879c3 */ /* 0x000e620000002500 */
[----:B------:R-:W-:Y:S02]  /*05c0*/  ELECT P0, URZ, PT ;  /* 0x00000000003f782f */ /* 0x000fe40003800000 */
[----:B------:R-:W-:Y:S01]  /*05d0*/  LEA.HI R7, R7, R18, RZ, 0x7 ;  /* 0x0000001207077211 */ /* 0x000fe200078f38ff */
[----:B------:R-:W2:Y:S01]  /*05e0*/  S2R R4, SR_CTAID.Y ;  /* 0x0000000000047919 */ /* 0x000ea20000002600 */
[----:B------:R-:W-:Y:S01]  /*05f0*/  SHF.R.S32.HI R8, RZ, 0x1f, R3 ;  /* 0x0000001fff087819 */ /* 0x000fe20000011403 */
[----:B------:R-:W-:Y:S01]  /*0600*/  ULDC UR4, c[0x0][0x150] ;  /* 0x0000540000047ab9 */ /* 0x000fe20000000800 */
[----:B------:R-:W-:Y:S01]  /*0610*/  LOP3.LUT R7, R7, 0xffffff80, RZ, 0xc0, !PT ;  /* 0xffffff8007077812 */ /* 0x000fe200078ec0ff */
[----:B------:R-:W-:Y:S01]  /*0620*/  NOP ;  /* 0x0000000000007918 */ /* 0x000fe20000000000 */
[----:B------:R-:W-:Y:S01]  /*0630*/  LEA.HI R8, R8, R3, RZ, 0x2 ;  /* 0x0000000308087211 */ /* 0x000fe200078f10ff */
[----:B------:R-:W3:Y:S01]  /*0640*/  LDC R10, c[0x0][0x144] ;  /* 0x00005100ff0a7b82 */ /* 0x000ee20000000800 */
[----:B------:R-:W-:Y:S01]  /*0650*/  NOP ;  /* 0x0000000000007918 */ /* 0x000fe20000000000 */
[----:B------:R-:W-:Y:S01]  /*0660*/  IMAD.IADD R6, R18, 0x1, -R7 ;  /* 0x0000000112067824 */ /* 0x000fe200078e0a07 */
[----:B------:R-:W-:Y:S01]  /*0670*/  LOP3.LUT R8, R8, 0x3ffffffc, RZ, 0xc0, !PT ;  /* 0x3ffffffc08087812 */ /* 0x000fe200078ec0ff */
[----:B------:R-:W-:Y:S01]  /*0680*/  IMAD.MOV.U32 R23, RZ, RZ, 0x1 ;  /* 0x00000001ff177424 */ /* 0x000fe200078e00ff */
[----:B------:R-:W-:-:S02]  /*0690*/  ISETP.NE.AND P3, PT, R5, RZ, PT ;  /* 0x000000ff0500720c */ /* 0x000fc40003f65270 */
[----:B------:R-:W-:Y:S01]  /*06a0*/  SHF.R.S32.HI R7, RZ, 0x1f, R6 ;  /* 0x0000001fff077819 */ /* 0x000fe20000011406 */
[----:B------:R-:W-:Y:S01]  /*06b0*/  IMAD.IADD R8, R3, 0x1, -R8 ;  /* 0x0000000103087824 */ /* 0x000fe200078e0a08 */
[----:B------:R-:W4:Y:S02]  /*06c0*/  LDC R13, c[0x0][0x140] ;  /* 0x00005000ff0d7b82 */ /* 0x000f240000000800 */
[----:B------:R-:W-:Y:S02]  /*06d0*/  LEA.HI R7, R7, R6, RZ, 0x3 ;  /* 0x0000000607077211 */ /* 0x000fe400078f18ff */
[----:B0-----:R-:W-:Y:S02]  /*06e0*/  ISETP.NE.OR P0, PT, R0, RZ, !P0 ;  /* 0x000000ff0000720c */ /* 0x001fe40004705670 */
[--C-:B------:R-:W-:Y:S02]  /*06f0*/  SHF.R.S32.HI R0, RZ, 0x3, R7.reuse ;  /* 0x00000003ff007819 */ /* 0x100fe40000011407 */
[----:B------:R-:W-:-:S02]  /*0700*/  SHF.R.S32.HI R7, RZ, 0x1f, R7 ;  /* 0x0000001fff077819 */ /* 0x000fc40000011407 */
[----:B-1----:R-:W-:Y:S02]  /*0710*/  I2FP.F32.U32 R9, UR8 ;  /* 0x0000000800097c45 */ /* 0x002fe40008201000 */
[----:B------:R-:W-:-:S03]  /*0720*/  LEA.HI R7, R7, R0, RZ, 0x2 ;  /* 0x0000000007077211 */ /* 0x000fc600078f10ff */
[----:B------:R-:W-:Y:S01]  /*0730*/  FMUL R9, R9, UR4 ;  /* 0x0000000409097c20 */ /* 0x000fe20008400000 */
[----:B------:R-:W-:Y:S01]  /*0740*/  LOP3.LUT R7, R7, 0xfffffffc, RZ, 0xc0, !PT ;  /* 0xfffffffc07077812 */ /* 0x000fe200078ec0ff */
[----:B------:R-:W-:Y:S01]  /*0750*/  VOTEU.ALL UP0, P0 ;  /* 0x00000000003f7886 */ /* 0x000fe20000000000 */
[----:B--2---:R-:W-:Y:S01]  /*0760*/  I2FP.F32.U32 R3, R4 ;  /* 0x0000000400037245 */ /* 0x004fe20000201000 */
[----:B------:R-:W-:Y:S01]  /*0770*/  ULDC UR4, c[0x0][0x154] ;  /* 0x0000550000047ab9 */ /* 0x000fe20000000800 */
[----:B------:R-:W-:Y:S01]  /*0780*/  VOTEU.ALL UP1, P0 ;  /* 0x00000000003f7886 */ /* 0x000fe20000020000 */
[----:B------:R-:W0:Y:S01]  /*0790*/  F2I.U32.TRUNC.NTZ R9, R9 ;  /* 0x0000000900097305 */ /* 0x000e22000020f000 */
[----:B------:R-:W-:Y:S01]  /*07a0*/  IMAD.IADD R7, R0, 0x1, -R7 ;  /* 0x0000000100077824 */ /* 0x000fe200078e0a07 */
[----:B------:R-:W1:Y:S01]  /*07b0*/  @!UP0 S2UR UR7, SR_CgaCtaId ;  /* 0x00000000000789c3 */ /* 0x000e620000008800 */
[----:B------:R-:W-:Y:S01]  /*07c0*/  FMUL R12, R3, UR4 ;  /* 0x00000004030c7c20 */ /* 0x000fe20008400000 */
[----:B------:R-:W-:Y:S01]  /*07d0*/  UMOV UR4, 0x20 ;  /* 0x0000002000047882 */ /* 0x000fe20000000000 */
[----:B------:R-:W-:Y:S01]  /*07e0*/  IMAD R8, R8, 0x4, R7 ;  /* 0x0000000408087824 */ /* 0x000fe200078e0207 */
[----:B------:R-:W-:Y:S01]  /*07f0*/  @!UP0 UMOV UR6, 0x400 ;  /* 0x0000040000068882 */ /* 0x000fe20000000000 */
[----:B------:R-:W-:-:S04]  /*0800*/  @!UP0 UIADD3 UR4, -UR4, 0x100000, URZ ;  /* 0x0010000004048890 */ /* 0x000fc8000fffe13f */
[----:B------:R-:W-:Y:S02]  /*0810*/  @!UP0 USHF.L.U32 UR5, UR4, 0xb, URZ ;  /* 0x0000000b04058899 */ /* 0x000fe4000800063f */
[----:B------:R-:W-:Y:S01]  /*0820*/  @!UP0 USHF.L.U32 UR4, UR4, 0x1, URZ ;  /* 0x0000000104048899 */ /* 0x000fe2000800063f */
[----:B----4-:R-:W-:Y:S01]  /*0830*/  ISETP.EQ.U32.AND P2, PT, R13, 0x1, PT ;  /* 0x000000010d00780c */ /* 0x010fe20003f42070 */
[----:B------:R-:W2:Y:S01]  /*0840*/  F2I.U32.TRUNC.NTZ R12, R12 ;  /* 0x0000000c000c7305 */ /* 0x000ea2000020f000 */
[----:B------:R-:W-:Y:S01]  /*0850*/  LEA.HI R0, R8, R8, RZ, 0x1 ;  /* 0x0000000808007211 */ /* 0x000fe200078f08ff */
[----:B------:R-:W4:Y:S03]  /*0860*/  LDC R7, c[0x0][0x148] ;  /* 0x00005200ff077b82 */ /* 0x000f260000000800 */
[----:B------:R-:W-:Y:S01]  /*0870*/  LOP3.LUT R11, R0, 0xfffffffe, RZ, 0xc0, !PT ;  /* 0xfffffffe000b7812 */ /* 0x000fe200078ec0ff */
[----:B0-----:R-:W-:Y:S01]  /*0880*/  IMAD.MOV R15, RZ, RZ, -R9 ;  /* 0x000000ffff0f7224 */ /* 0x001fe200078e0a09 */
[----:B------:R-:W-:-:S03]  /*0890*/  SHF.R.S32.HI R9, RZ, 0x1f, R2 ;  /* 0x0000001fff097819 */ /* 0x000fc60000011402 */
[----:B---3--:R-:W-:Y:S01]  /*08a0*/  IMAD R3, R10, R15, UR8 ;  /* 0x000000080a037e24 */ /* 0x008fe2000f8e020f */
[----:B------:R-:W-:Y:S01]  /*08b0*/  LEA.HI R9, R9, R2, RZ, 0x2 ;  /* 0x0000000209097211 */ /* 0x000fe200078f10ff */
[C---:B------:R-:W-:Y:S02]  /*08c0*/  IMAD.IADD R0, R8.reuse, 0x1, -R11 ;  /* 0x0000000108007824 */ /* 0x040fe400078e0a0b */
[----:B------:R-:W-:Y:S01]  /*08d0*/  IMAD.SHL.U32 R11, R8, 0x4, RZ ;  /* 0x00000004080b7824 */ /* 0x000fe200078e00ff */
[----:B------:R-:W-:Y:S01]  /*08e0*/  LOP3.LUT R9, R9, 0xfffffffc, RZ, 0xc0, !PT ;  /* 0xfffffffc09097812 */ /* 0x000fe200078ec0ff */
[----:B--2---:R-:W-:Y:S01]  /*08f0*/  IMAD.MOV R24, RZ, RZ, -R12 ;  /* 0x000000ffff187224 */ /* 0x004fe200078e0a0c */
[----:B------:R-:W-:Y:S01]  /*0900*/  ISETP.NE.AND P4, PT, R0, R3, PT ;  /* 0x000000030000720c */ /* 0x000fe20003f85270 */
[----:B-1----:R-:W-:Y:S01]  /*0910*/  @!UP0 ULEA UR6, UR7, UR6, 0x18 ;  /* 0x0000000607068291 */ /* 0x002fe2000f8ec03f */
[----:B------:R-:W-:Y:S01]  /*0920*/  LOP3.LUT R22, R8, 0xc, R11, 0x78, !PT ;  /* 0x0000000c08167812 */ /* 0x000fe200078e780b */
[----:B------:R-:W-:Y:S01]  /*0930*/  IMAD.IADD R0, R2, 0x1, -R9 ;  /* 0x0000000102007824 */ /* 0x000fe200078e0a09 */
[----:B------:R-:W-:Y:S01]  /*0940*/  VOTEU.ALL UP0, P0 ;  /* 0x00000000003f7886 */ /* 0x000fe20000000000 */
[----:B------:R-:W-:Y:S01]  /*0950*/  LOP3.LUT P0, RZ, R6, 0x7, RZ, 0xc0, !PT ;  /* 0x0000000706ff7812 */ /* 0x000fe2000780c0ff */
[----:B------:R-:W-:-:S02]  /*0960*/  VIADD R6, R5, 0xffffffff ;  /* 0xffffffff05067836 */ /* 0x000fc40000000000 */
[----:B------:R-:W-:Y:S01]  /*0970*/  ISETP.NE.AND P1, PT, R0, 0x3, PT ;  /* 0x000000030000780c */ /* 0x000fe20003f25270 */
[----:B----4-:R-:W-:Y:S01]  /*0980*/  IMAD R9, R7, R24, R4 ;  /* 0x0000001807097224 */ /* 0x010fe200078e0204 */
[----:B------:R-:W-:Y:S02]  /*0990*/  ISETP.LT.U32.AND P0, PT, R22, 0x2, !P0 ;  /* 0x000000021600780c */ /* 0x000fe40004701070 */
[----:B------:R-:W-:Y:S01]  /*09a0*/  ISETP.EQ.OR P1, PT, R0, RZ, !P1 ;  /* 0x000000ff0000720c */ /* 0x000fe20004f22670 */
[----:B------:R-:W0:Y:S02]  /*09b0*/  FENCE.VIEW.ASYNC.S ;  /* 0x00000000000073c6 */ /* 0x000e240000000000 */
[----:B0-----:R0:W1:Y:S01]  /*09c0*/  @!UP0 SYNCS.EXCH.64 URZ, [UR6+0x1a0], UR4 ;  /* 0x0001a004063f85b2 */ /* 0x0010620008000100 */
[----:B------:R-:W-:Y:S02]  /*09d0*/  @P4 LEA.HI R2, R22, R22, RZ, 0x1 ;  /* 0x0000001616024211 */ /* 0x000fe400078f08ff */
[----:B------:R-:W-:-:S02]  /*09e0*/  ISETP.EQ.AND P1, PT, R5, RZ, P1 ;  /* 0x000000ff0500720c */ /* 0x000fc40000f22270 */
[----:B------:R-:W-:Y:S02]  /*09f0*/  @P4 SHF.R.S32.HI R2, RZ, 0x1, R2 ;  /* 0x00000001ff024819 */ /* 0x000fe40000011402 */
[----:B------:R-:W-:Y:S02]  /*0a00*/  ISETP.GE.U32.AND P6, PT, R6, 0x2, PT ;  /* 0x000000020600780c */ /* 0x000fe40003fc6070 */
[----:B------:R-:W-:Y:S02]  /*0a10*/  @P4 ISETP.NE.AND P5, PT, R2, R9, PT ;  /* 0x000000090200420c */ /* 0x000fe40003fa5270 */
[----:B------:R-:W-:Y:S02]  /*0a20*/  SEL R2, RZ, 0x1, !P0 ;  /* 0x00000001ff027807 */ /* 0x000fe40004000000 */
[----:B------:R-:W-:Y:S02]  /*0a30*/  @P4 SEL R23, RZ, 0x1, P5 ;  /* 0x00000001ff174807 */ /* 0x000fe40002800000 */
[----:B------:R-:W-:Y:S01]  /*0a40*/  SEL R19, RZ, 0x1, !P1 ;  /* 0x00000001ff137807 */ /* 0x000fe20004800000 */
[----:B------:R0:W2:Y:S01]  /*0a50*/  @!UP1 SYNCS.EXCH.64 URZ, [UR6+0x1a8], UR4 ;  /* 0x0001a804063f95b2 */ /* 0x0000a20008000100 */
[----:B------:R-:W-:Y:S01]  /*0a60*/  LOP3.LUT R23, R23, R2, RZ, 0xc0, !PT ;  /* 0x0000000217177212 */ /* 0x000fe200078ec0ff */
[----:B------:R-:W-:Y:S01]  /*0a70*/  NOP ;  /* 0x0000000000007918 */ /* 0x000fe20000000000 */
[----:B------:R-:W-:Y:S01]  /*0a80*/  SEL R19, R19, 0x2, P6 ;  /* 0x0000000213137807 */ /* 0x000fe20003000000 */
[----:B------:R-:W-:Y:S06]  /*0a90*/  @!P2 BRA `(.L_x_4) ;  /* 0x000000000008a947 */ /* 0x000fec0003800000 */
[----:B-12---:R-:W-:Y:S01]  /*0aa0*/  UCGABAR_ARV ;  /* 0x00000000000079c7 */ /* 0x006fe20008000000 */
[----:B------:R-:W-:Y:S05]  /*0ab0*/  BRA `(.L_x_5) ;  /* 0x0000000000047947 */ /* 0x000fea0003800000 */
.L_x_4:
[----:B-12---:R-:W-:Y:S01]  /*0ac0*/  NOP ;  /* 0x0000000000007918 */ /* 0x006fe20000000000 */
.L_x_5:
[----:B------:R-:W1:Y:S01]  /*0ad0*/  LDC R2, c[0x0][0x65c] ;  /* 0x00019700ff027b82 */ /* 0x000e620000000800 */
[----:B------:R-:W-:Y:S02]  /*0ae0*/  IMAD.U32 R8, RZ, RZ, UR8 ;  /* 0x00000008ff087e24 */ /* 0x000fe4000f8e00ff */
[----:B------:R-:W-:Y:S01]  /*0af0*/  IMAD.MOV.U32 R9, RZ, RZ, RZ ;  /* 0x000000ffff097224 */ /* 0x000fe200078e00ff */
[----:B-1----:R-:W-:-:S04]  /*0b00*/  ISETP.NE.AND P1, PT, R2, 0x1, PT ;  /* 0x000000010200780c */ /* 0x002fc80003f25270 */
[----:B------:R-:W-:-:S09]  /*0b10*/  P2R R5, PR, RZ, 0x2 ;  /* 0x00000002ff057803 */ /* 0x000fd20000000000 */
[----:B------:R-:W1:Y:S01]  /*0b20*/  @P1 LDC R17, c[0x0][0x10] ;  /* 0x00000400ff111b82 */ /* 0x000e620000000800 */
[----:B------:R-:W-:Y:S02]  /*0b30*/  @P1 IMAD.MOV.U32 R5, RZ, RZ, RZ ;  /* 0x000000ffff051224 */ /* 0x000fe400078e00ff */
[----:B------:R-:W-:-:S05]  /*0b40*/  @P1 IMAD.MOV.U32 R13, RZ, RZ, RZ ;  /* 0x000000ffff0d1224 */ /* 0x000fca00078e00ff */
[----:B------:R-:W2:Y:S01]  /*0b50*/  @!P1 LDC R11, c[0x0][0xc] ;  /* 0x00000300ff0b9b82 */ /* 0x000ea20000000800 */
[----:B-1----:R-:W-:-:S04]  /*0b60*/  @P1 IMAD.WIDE.U32 R16, R17, UR8, R4 ;  /* 0x0000000811101c25 */ /* 0x002fc8000f8e0004 */
[----:B------:R-:W-:Y:S02]  /*0b70*/  @P1 IMAD.IADD R17, R17, 0x1, R13 ;  /* 0x0000000111111824 */ /* 0x000fe400078e020d */
[----:B--2---:R-:W-:-:S04]  /*0b80*/  @!P1 IMAD.WIDE.U32 R8, R4, R11, R8 ;  /* 0x0000000b04089225 */ /* 0x004fc800078e0008 */
[----:B------:R-:W-:Y:S02]  /*0b90*/  @!P1 IMAD.MOV.U32 R16, RZ, RZ, R8 ;  /* 0x000000ffff109224 */ /* 0x000fe400078e0008 */
[----:B------:R-:W-:Y:S01]  /*0ba0*/  @!P1 IMAD.MOV.U32 R17, RZ, RZ, R9 ;  /* 0x000000ffff119224 */ /* 0x000fe200078e0009 */
[----:B------:R-:W-:Y:S06]  /*0bb0*/  @!P2 BRA `(.L_x_6) ;  /* 0x00000000000ca947 */ /* 0x000fec0003800000 */
[----:B------:R-:W-:Y:S01]  /*0bc0*/  UCGABAR_WAIT ;  /* 0x0000000000007dc7 */ /* 0x000fe20008000000 */
[----:B------:R-:W-:Y:S01]  /*0bd0*/  CCTL.IVALL ;  /* 0x00000000ff00798f */ /* 0x000fe20002000000 */
[----:B------:R-:W-:Y:S05]  /*0be0*/  BRA `(.L_x_7) ;  /* 0x0000000000047947 */ /* 0x000fea0003800000 */
.L_x_6:
[----:B------:R-:W-:Y:S06]  /*0bf0*/  BAR.SYNC.DEFER_BLOCKING 0x0 ;  /* 0x0000000000007b1d */ /* 0x000fec0000010000 */
.L_x_7:
[----:B------:R-:W-:Y:S05]  /*0c00*/  @!P3 BRA `(.L_x_8) ;  /* 0x00000060005cb947 */ /* 0x000fea0003800000 */
[----:B------:R-:W-:-:S13]  /*0c10*/  ISETP.GT.U32.AND P0, PT, R6, 0x1, PT ;  /* 0x000000010600780c */ /* 0x000fda0003f04070 */
[----:B0-----:R-:W-:Y:S05]  /*0c20*/  @P0 EXIT ;  /* 0x000000000000094d */ /* 0x001fea0003800000 */
[----:B------:R-:W-:Y:S01]  /*0c30*/  ULDC.64 UR4, c[0x0][0x650] ;  /* 0x0001940000047ab9 */ /* 0x000fe20000000a00 */
[----:B------:R-:W-:Y:S01]  /*0c40*/  PRMT R0, RZ, 0x7610, R0 ;  /* 0x00007610ff007816 */ /* 0x000fe20000000000 */
[----:B------:R-:W-:Y:S01]  /*0c50*/  IMAD.MOV.U32 R108, RZ, RZ, -0x1 ;  /* 0xffffffffff6c7424 */ /* 0x000fe200078e00ff */
[----:B------:R-:W-:Y:S01]  /*0c60*/  ISETP.GE.U32.AND P0, PT, R16, UR4, PT ;  /* 0x0000000410007c0c */ /* 0x000fe2000bf06070 */
[----:B------:R-:W-:Y:S02]  /*0c70*/  IMAD.MOV.U32 R109, RZ, RZ, -0x1 ;  /* 0xffffffffff6d7424 */ /* 0x000fe400078e00ff */
[----:B------:R-:W-:Y:S01]  /*0c80*/  IMAD.MOV.U32 R104, RZ, RZ, -0x1 ;  /* 0xffffffffff687424 */ /* 0x000fe200078e00ff */
[----:B------:R-:W-:-:S13]  /*0c90*/  ISETP.GE.U32.AND.EX P0, PT, R17, UR5, PT, P0 ;  /* 0x0000000511007c0c */ /* 0x000fda000bf06100 */
[----:B------:R-:W-:Y:S05]  /*0ca0*/  @P0 BRA `(.L_x_9) ;  /* 0x0000000400280947 */ /* 0x000fea0003800000 */
[----:B------:R-:W0:Y:S01]  /*0cb0*/  LDC.64 R20, c[0x0][0x628] ;  /* 0x00018a00ff147b82 */ /* 0x000e220000000a00 */
[----:B------:R-:W-:Y:S02]  /*0cc0*/  IMAD.MOV.U32 R8, RZ, RZ, R16 ;  /* 0x000000ffff087224 */ /* 0x000fe400078e0010 */
[----:B------:R-:W-:-:S05]  /*0cd0*/  IMAD.MOV.U32 R9, RZ, RZ, R17 ;  /* 0x000000ffff097224 */ /* 0x000fca00078e0011 */
[----:B------:R-:W1:Y:S08]  /*0ce0*/  LDC R0, c[0x0][0x630] ;  /* 0x00018c00ff007b82 */ /* 0x000e700000000800 */
[----:B------:R-:W2:Y:S01]  /*0cf0*/  LDC.64 R26, c[0x0][0x620] ;  /* 0x00018800ff1a7b82 */ /* 0x000ea20000000a00 */
[----:B0-----:R-:W-:-:S04]  /*0d00*/  ISETP.NE.U32.AND P0, PT, R20, RZ, PT ;  /* 0x000000ff1400720c */ /* 0x001fc80003f05070 */
[----:B------:R-:W-:-:S13]  /*0d10*/  ISETP.NE.AND.EX P0, PT, R21, RZ, PT, P0 ;  /* 0x000000ff1500720c */ /* 0x000fda0003f05300 */
[----:B-12---:R-:W-:Y:S05]  /*0d20*/  @!P0 BRA `(.L_x_10) ;  /* 0x0000000000288947 */ /* 0x006fea0003800000 */
[----:B------:R-:W0:Y:S02]  /*0d30*/  LDC R13, c[0x0][0x634] ;  /* 0x00018d00ff0d7b82 */ /* 0x000e240000000800 */
[----:B0-----:R-:W-:-:S05]  /*0d40*/  IADD3 R13, P0, R16, R13, RZ ;  /* 0x0000000d100d7210 */ /* 0x001fca0007f1e0ff */
[----:B------:R-:W-:-:S04]  /*0d50*/  IMAD.X R15, RZ, RZ, R17, P0 ;  /* 0x000000ffff0f7224 */ /* 0x000fc800000e0611 */
[----:B------:R-:W-:-:S04]  /*0d60*/  IMAD.WIDE.U32 R8, R15, R20, RZ ;  /* 0x000000140f087225 */ /* 0x000fc800078e00ff */
[----:B------:R-:W-:-:S04]  /*0d70*/  IMAD.WIDE.U32 R10, P0, R13, R21, R8 ;  /* 0x000000150d0a7225 */ /* 0x000fc80007800008 */
[----:B------:R-:W-:-:S04]  /*0d80*/  IMAD.WIDE.U32 R8, R13, R20, RZ ;  /* 0x000000140d087225 */ /* 0x000fc800078e00ff */
[----:B------:R-:W-:Y:S01]  /*0d90*/  IMAD.X R13, RZ, RZ, RZ, P0 ;  /* 0x000000ffff0d7224 */ /* 0x000fe200000e06ff */
[----:B------:R-:W-:Y:S01]  /*0da0*/  IADD3 RZ, P0, R9, R10, RZ ;  /* 0x0000000a09ff7210 */ /* 0x000fe20007f1e0ff */
[----:B------:R-:W-:-:S04]  /*0db0*/  IMAD.MOV.U32 R12, RZ, RZ, R11 ;  /* 0x000000ffff0c7224 */ /* 0x000fc800078e000b */
[----:B------:R-:W-:-:S08]  /*0dc0*/  IMAD.WIDE.U32.X R8, R15, R21, R12, P0 ;  /* 0x000000150f087225 */ /* 0x000fd000000e040c */
.L_x_10:
[----:B------:R-:W0:Y:S01]  /*0dd0*/  LDC.64 R20, c[0x0][0x640] ;  /* 0x00019000ff147b82 */ /* 0x000e220000000a00 */
[--C-:B------:R-:W-:Y:S01]  /*0de0*/  SHF.R.U64 R104, R8, R0, R9.reuse ;  /* 0x0000000008687219 */ /* 0x100fe20000001209 */
[----:B------:R-:W-:Y:S01]  /*0df0*/  IMAD R28, R7, R24, R4 ;  /* 0x00000018071c7224 */ /* 0x000fe200078e0204 */
[----:B------:R-:W-:Y:S01]  /*0e00*/  SHF.R.U32.HI R0, RZ, R0, R9 ;  /* 0x00000000ff007219 */ /* 0x000fe20000011609 */
[----:B------:R-:W-:Y:S01]  /*0e10*/  IMAD.MOV.U32 R25, RZ, RZ, 0x1 ;  /* 0x00000001ff197424 */ /* 0x000fe200078e00ff */
[----:B------:R-:W-:-:S03]  /*0e20*/  IADD3 R5, P0, RZ, -R104, RZ ;  /* 0x80000068ff057210 */ /* 0x000fc60007f1e0ff */
[----:B------:R-:W1:Y:S02]  /*0e30*/  LDC R6, c[0x0][0x618] ;  /* 0x00018600ff067b82 */ /* 0x000e640000000800 */
[----:B------:R-:W-:-:S04]  /*0e40*/  IMAD.X R9, RZ, RZ, ~R0, P0 ;  /* 0x000000ffff097224 */ /* 0x000fc800000e0e00 */
[-C--:B------:R-:W-:Y:S02]  /*0e50*/  IMAD R0, R9, R26.reuse, RZ ;  /* 0x0000001a09007224 */ /* 0x080fe400078e02ff */
[----:B------:R-:W2:Y:S01]  /*0e60*/  LDC R11, c[0x0][0x608] ;  /* 0x00018200ff0b7b82 */ /* 0x000ea20000000800 */
[----:B------:R-:W-:-:S04]  /*0e70*/  IMAD.WIDE.U32 R8, R5, R26, R16 ;  /* 0x0000001a05087225 */ /* 0x000fc800078e0010 */
[----:B------:R-:W-:-:S03]  /*0e80*/  IMAD R5, R5, R27, R0 ;  /* 0x0000001b05057224 */ /* 0x000fc600078e0200 */
[----:B------:R-:W3:Y:S01]  /*0e90*/  LDC R12, c[0x0][0x658] ;  /* 0x00019600ff0c7b82 */ /* 0x000ee20000000800 */
[----:B0-----:R-:W-:Y:S01]  /*0ea0*/  ISETP.NE.U32.AND P0, PT, R20, RZ, PT ;  /* 0x000000ff1400720c */ /* 0x001fe20003f05070 */
[----:B------:R-:W-:Y:S02]  /*0eb0*/  IMAD.IADD R5, R9, 0x1, R5 ;  /* 0x0000000109057824 */ /* 0x000fe400078e0205 */
[----:B------:R-:W-:Y:S01]  /*0ec0*/  IMAD.MOV.U32 R9, RZ, RZ, -0x1 ;  /* 0xffffffffff097424 */ /* 0x000fe200078e00ff */
[----:B------:R-:W-:-:S03]  /*0ed0*/  ISETP.NE.AND.EX P0, PT, R21, RZ, PT, P0 ;  /* 0x000000ff1500720c */ /* 0x000fc60003f05300 */
[----:B------:R-:W0:Y:S01]  /*0ee0*/  LDC R15, c[0x0][0x600] ;  /* 0x00018000ff0f7b82 */ /* 0x000e220000000800 */
[-CC-:B-1----:R-:W-:Y:S02]  /*0ef0*/  SHF.R.U64 R13, R8, R6.reuse, R5.reuse ;  /* 0x00000006080d7219 */ /* 0x182fe40000001205 */
[----:B------:R-:W-:-:S05]  /*0f00*/  SHF.R.U32.HI R0, RZ, R6, R5 ;  /* 0x00000006ff007219 */ /* 0x000fca0000011605 */
[----:B------:R-:W1:Y:S01]  /*0f10*/  LDC R14, c[0x0][0x648] ;  /* 0x00019200ff0e7b82 */ /* 0x000e620000000800 */
[-CC-:B--2---:R-:W-:Y:S02]  /*0f20*/  SHF.R.U64 R29, R13, R11.reuse, R0.reuse ;  /* 0x0000000b0d1d7219 */ /* 0x184fe40000001200 */
[----:B------:R-:W-:-:S05]  /*0f30*/  SHF.R.U32.HI R5, RZ, R11, R0 ;  /* 0x0000000bff057219 */ /* 0x000fca0000011600 */
[----:B------:R-:W2:Y:S01]  /*0f40*/  LDC R26, c[0x0][0x638] ;  /* 0x00018e00ff1a7b82 */ /* 0x000ea20000000800 */
[-CC-:B---3--:R-:W-:Y:S02]  /*0f50*/  SHF.R.U64 R24, R29, R12.reuse, R5.reuse ;  /* 0x0000000c1d187219 */ /* 0x188fe40000001205 */
[-C--:B------:R-:W-:Y:S02]  /*0f60*/  SHF.L.U32 R0, R9, R12.reuse, RZ ;  /* 0x0000000c09007219 */ /* 0x080fe400000006ff */
[----:B------:R-:W-:Y:S01]  /*0f70*/  SHF.R.U32.HI R5, RZ, R12, R5 ;  /* 0x0000000cff057219 */ /* 0x000fe20000011605 */
[----:B------:R-:W-:Y:S01]  /*0f80*/  IMAD.MOV.U32 R4, RZ, RZ, R24 ;  /* 0x000000ffff047224 */ /* 0x000fe200078e0018 */
[----:B------:R-:W-:Y:S01]  /*0f90*/  LOP3.LUT R10, RZ, R0, RZ, 0x33, !PT ;  /* 0x00000000ff0a7212 */ /* 0x000fe200078e33ff */
[----:B------:R-:W3:Y:S01]  /*0fa0*/  LDC R27, c[0x0][0x610] ;  /* 0x00018400ff1b7b82 */ /* 0x000ee20000000800 */
[----:B------:R-:W-:Y:S05]  /*0fb0*/  @!P0 BRA `(.L_x_11) ;  /* 0x0000000000288947 */ /* 0x000fea0003800000 */
[----:B------:R-:W4:Y:S02]  /*0fc0*/  LDC R9, c[0x0][0x64c] ;  /* 0x00019300ff097b82 */ /* 0x000f240000000800 */
[----:B----4-:R-:W-:-:S05]  /*0fd0*/  IADD3 R9, P0, R24, R9, RZ ;  /* 0x0000000918097210 */ /* 0x010fca0007f1e0ff */
        /* <DEDUP_REMOVED lines=8> */
.L_x_11:
[----:B-1----:R-:W-:Y:S01]  /*1060*/  SHF.R.U64 R4, R4, R14, R5 ;  /* 0x0000000e04047219 */ /* 0x002fe20000001205 */
[----:B0-----:R-:W-:Y:S01]  /*1070*/  VIADD R6, R15, 0xffffffff ;  /* 0xffffffff0f067836 */ /* 0x001fe20000000000 */
[----:B------:R-:W-:Y:S02]  /*1080*/  SHF.L.U32 R0, R25, R12, RZ ;  /* 0x0000000c19007219 */ /* 0x000fe400000006ff */
[----:B------:R-:W-:Y:S01]  /*1090*/  LOP3.LUT R5, R29, R10, RZ, 0xc0, !PT ;  /* 0x0000000a1d057212 */ /* 0x000fe200078ec0ff */
[----:B------:R-:W-:Y:S01]  /*10a0*/  IMAD.MOV R7, RZ, RZ, -R4 ;  /* 0x000000ffff077224 */ /* 0x000fe200078e0a04 */
[----:B------:R-:W-:Y:S02]  /*10b0*/  SEL R3, R3, R28, !P1 ;  /* 0x0000001c03037207 */ /* 0x000fe40004800000 */
[----:B------:R-:W-:Y:S01]  /*10c0*/  LOP3.LUT R6, R13, R6, RZ, 0xc0, !PT ;  /* 0x000000060d067212 */ /* 0x000fe200078ec0ff */
[----:B------:R-:W-:Y:S02]  /*10d0*/  IMAD R4, R0, R4, R5 ;  /* 0x0000000400047224 */ /* 0x000fe400078e0205 */
[----:B--2---:R-:W-:-:S02]  /*10e0*/  IMAD R0, R7, R26, R24 ;  /* 0x0000001a07007224 */ /* 0x004fc400078e0218 */
[----:B---3--:R-:W-:Y:S02]  /*10f0*/  IMAD R3, R4, R27, R3 ;  /* 0x0000001b04037224 */ /* 0x008fe400078e0203 */
[----:B------:R-:W-:Y:S02]  /*1100*/  IMAD R108, R0, R15, R6 ;  /* 0x0000000f006c7224 */ /* 0x000fe400078e0206 */
[----:B------:R-:W-:-:S03]  /*1110*/  IMAD.MOV.U32 R4, RZ, RZ, 0x1 ;  /* 0x00000001ff047424 */ /* 0x000fc600078e00ff */
[----:B------:R-:W-:Y:S02]  /*1120*/  SEL R109, R108, R3, !P1 ;  /* 0x000000036c6d7207 */ /* 0x000fe40004800000 */
[----:B------:R-:W-:Y:S02]  /*1130*/  PRMT R0, R4, 0x7610, R0 ;  /* 0x0000761004007816 */ /* 0x000fe40000000000 */
[----:B------:R-:W-:-:S07]  /*1140*/  SEL R108, R3, R108, !P1 ;  /* 0x0000006c036c7207 */ /* 0x000fce0004800000 */
.L_x_9:
[----:B------:R-:W-:-:S08]  /*1150*/  NOP ;  /* 0x0000000000007918 */ /* 0x000fd00000000000 */
[----:B------:R-:W0:Y:S02]  /*1160*/  USETMAXREG.TRY_ALLOC.CTAPOOL UP0, 0xe8 ;  /* 0x000000e8000079c8 */ /* 0x000e240008000600 */
[----:B0-----:R-:W-:-:S13]  /*1170*/  PLOP3.LUT P0, PT, PT, PT, UP0, 0x80, 0x0 ;  /* 0x000000000000781c */ /* 0x001fda0003f0f008 */
[----:B------:R-:W-:Y:S05]  /*1180*/  @!P0 BRA `(.L_x_9) ;  /* 0xfffffffc00f08947 */ /* 0x000fea000383ffff */
[----:B------:R-:W-:Y:S01]  /*1190*/  ULDC.64 UR4, c[0x0][0x598] ;  /* 0x0001660000047ab9 */ /* 0x000fe20000000a00 */
[----:B------:R-:W-:Y:S01]  /*11a0*/  ULDC.64 UR36, c[0x0][0x208] ;  /* 0x0000820000247ab9 */ /* 0x000fe20000000a00 */
[----:B------:R-:W-:-:S04]  /*11b0*/  ISETP.NE.U32.AND P0, PT, RZ, UR4, PT ;  /* 0x00000004ff007c0c */ /* 0x000fc8000bf05070 */
[----:B------:R-:W-:-:S13]  /*11c0*/  ISETP.NE.AND.EX P0, PT, RZ, UR5, PT, P0 ;  /* 0x00000005ff007c0c */ /* 0x000fda000bf05300 */
[----:B------:R-:W-:Y:S05]  /*11d0*/  @!P0 BRA `(.L_x_12) ;  /* 0x00000000001c8947 */ /* 0x000fea0003800000 */
[----:B------:R-:W0:Y:S02]  /*11e0*/  LDC.64 R4, c[0x0][0x598] ;  /* 0x00016600ff047b82 */ /* 0x000e240000000a00 */
[----:B0-----:R-:W2:Y:S02]  /*11f0*/  LDG.E.64 R4, desc[UR36][R4.64] ;  /* 0x0000002404047981 */ /* 0x001ea4000c1e1b00 */
[----:B--2---:R-:W-:-:S04]  /*1200*/  ISETP.NE.U32.AND P0, PT, R4, RZ, PT ;  /* 0x000000ff0400720c */ /* 0x004fc80003f05070 */
[----:B------:R-:W-:-:S13]  /*1210*/  ISETP.NE.AND.EX P0, PT, R5, RZ, PT, P0 ;  /* 0x000000ff0500720c */ /* 0x000fda0003f05300 */
[----:B------:R-:W-:Y:S05]  /*1220*/  @!P0 BRA `(.L_x_12) ;  /* 0x0000000000088947 */ /* 0x000fea0003800000 */
[----:B------:R0:W5:Y:S01]  /*1230*/  LD.E R105, desc[UR36][R4.64] ;  /* 0x0000002404697980 */ /* 0x000162000c101900 */
[----:B------:R-:W-:Y:S05]  /*1240*/  BRA `(.L_x_13) ;  /* 0x0000000000247947 */ /* 0x000fea0003800000 */
.L_x_12:
[----:B------:R-:W-:Y:S02]  /*1250*/  ULDC.64 UR4, c[0x0][0x588] ;  /* 0x0001620000047ab9 */ /* 0x000fe40000000a00 */
[----:B------:R-:W-:-:S04]  /*1260*/  ISETP.NE.U32.AND P0, PT, RZ, UR4, PT ;  /* 0x00000004ff007c0c */ /* 0x000fc8000bf05070 */
[----:B------:R-:W-:-:S13]  /*1270*/  ISETP.NE.AND.EX P0, PT, RZ, UR5, PT, P0 ;  /* 0x00000005ff007c0c */ /* 0x000fda000bf05300 */
[----:B------:R-:W-:Y:S05]  /*1280*/  @!P0 BRA `(.L_x_14) ;  /* 0x00000000000c8947 */ /* 0x000fea0003800000 */
[----:B------:R-:W0:Y:S02]  /*1290*/  LDC.64 R4, c[0x0][0x588] ;  /* 0x00016200ff047b82 */ /* 0x000e240000000a00 */
[----:B0-----:R1:W5:Y:S01]  /*12a0*/  LDG.E R105, desc[UR36][R4.64] ;  /* 0x0000002404697981 */ /* 0x001362000c1e1900 */
[----:B------:R-:W-:Y:S05]  /*12b0*/  BRA `(.L_x_13) ;  /* 0x0000000000087947 */ /* 0x000fea0003800000 */
.L_x_14:
[----:B------:R-:W-:Y:S02]  /*12c0*/  ULDC UR4, c[0x0][0x580] ;  /* 0x0001600000047ab9 */ /* 0x000fe40000000800 */
[----:B------:R-:W-:-:S07]  /*12d0*/  IMAD.U32 R105, RZ, RZ, UR4 ;  /* 0x00000004ff697e24 */ /* 0x000fce000f8e00ff */
.L_x_13:
[----:B------:R-:W-:Y:S02]  /*12e0*/  ULDC.64 UR4, c[0x0][0x5a0] ;  /* 0x0001680000047ab9 */ /* 0x000fe40000000a00 */
[----:B------:R-:W-:-:S04]  /*12f0*/  ISETP.NE.U32.AND P0, PT, RZ, UR4, PT ;  /* 0x00000004ff007c0c */ /* 0x000fc8000bf05070 */
[----:B------:R-:W-:-:S13]  /*1300*/  ISETP.NE.AND.EX P0, PT, RZ, UR5, PT, P0 ;  /* 0x00000005ff007c0c */ /* 0x000fda000bf05300 */
[----:B------:R-:W-:Y:S05]  /*1310*/  @!P0 BRA `(.L_x_15) ;  /* 0x00000000001c8947 */ /* 0x000fea0003800000 */
[----:B01----:R-:W0:Y:S02]  /*1320*/  LDC.64 R4, c[0x0][0x5a0] ;  /* 0x00016800ff047b82 */ /* 0x003e240000000a00 */
[----:B0-----:R-:W2:Y:S02]  /*1330*/  LDG.E.64 R4, desc[UR36][R4.64] ;  /* 0x0000002404047981 */ /* 0x001ea4000c1e1b00 */
[----:B--2---:R-:W-:-:S04]  /*1340*/  ISETP.NE.U32.AND P0, PT, R4, RZ, PT ;  /* 0x000000ff0400720c */ /* 0x004fc80003f05070 */
[----:B------:R-:W-:-:S13]  /*1350*/  ISETP.NE.AND.EX P0, PT, R5, RZ, PT, P0 ;  /* 0x000000ff0500720c */ /* 0x000fda0003f05300 */
[----:B------:R-:W-:Y:S05]  /*1360*/  @!P0 BRA `(.L_x_15) ;  /* 0x0000000000088947 */ /* 0x000fea0003800000 */
[----:B------:R0:W5:Y:S01]  /*1370*/  LD.E R106, desc[UR36][R4.64] ;  /* 0x00000024046a7980 */ /* 0x000162000c101900 */
[----:B------:R-:W-:Y:S05]  /*1380*/  BRA `(.L_x_16) ;  /* 0x0000000000247947 */ /* 0x000fea0003800000 */
.L_x_15:
[----:B------:R-:W-:Y:S02]  /*1390*/  ULDC.64 UR4, c[0x0][0x590] ;  /* 0x0001640000047ab9 */ /* 0x000fe40000000a00 */
[----:B------:R-:W-:-:S04]  /*13a0*/  ISETP.NE.U32.AND P0, PT, RZ, UR4, PT ;  /* 0x00000004ff007c0c */ /* 0x000fc8000bf05070 */
[----:B------:R-:W-:-:S13]  /*13b0*/  ISETP.NE.AND.EX P0, PT, RZ, UR5, PT, P0 ;  /* 0x00000005ff007c0c */ /* 0x000fda000bf05300 */
[----:B------:R-:W-:Y:S05]  /*13c0*/  @!P0 BRA `(.L_x_17) ;  /* 0x00000000000c8947 */ /* 0x000fea0003800000 */
[----:B------:R-:W2:Y:S02]  /*13d0*/  LDC.64 R106, c[0x0][0x590] ;  /* 0x00016400ff6a7b82 */ /* 0x000ea40000000a00 */
[----:B--2---:R2:W5:Y:S01]  /*13e0*/  LDG.E R106, desc[UR36][R106.64] ;  /* 0x000000246a6a7981 */ /* 0x004562000c1e1900 */
[----:B------:R-:W-:Y:S05]  /*13f0*/  BRA `(.L_x_16) ;  /* 0x0000000000087947 */ /* 0x000fea0003800000 */
.L_x_17:
[----:B------:R-:W-:Y:S02]  /*1400*/  ULDC UR4, c[0x0][0x584] ;  /* 0x0001610000047ab9 */ /* 0x000fe40000000800 */
[----:B------:R-:W-:-:S07]  /*1410*/  IMAD.U32 R106, RZ, RZ, UR4 ;  /* 0x00000004ff6a7e24 */ /* 0x000fce000f8e00ff */
.L_x_16:
[----:B------:R-:W-:-:S13]  /*1420*/  LOP3.LUT P0, RZ, R0, 0xff, RZ, 0xc0, !PT ;  /* 0x000000ff00ff7812 */ /* 0x000fda000780c0ff */
[----:B------:R-:W-:Y:S05]  /*1430*/  @!P0 EXIT ;  /* 0x000000000000894d */ /* 0x000fea0003800000 */
[----:B------:R-:W-:Y:S01]  /*1440*/  ULDC UR4, c[0x0][0x28c] ;  /* 0x0000a30000047ab9 */ /* 0x000fe20000000800 */
[----:B------:R-:W-:Y:S01]  /*1450*/  UMOV UR38, URZ ;  /* 0x0000003f00267c82 */ /* 0x000fe20008000000 */
[----:B------:R-:W-:Y:S01]  /*1460*/  UIADD3 UR4, UR4, 0x1f, URZ ;  /* 0x0000001f04047890 */ /* 0x000fe2000fffe03f */
[----:B------:R-:W-:-:S03]  /*1470*/  UMOV UR39, URZ ;  /* 0x0000003f00277c82 */ /* 0x000fc60008000000 */
[----:B------:R-:W-:-:S04]  /*1480*/  USHF.R.S32.HI UR5, URZ, 0x1f, UR4 ;  /* 0x0000001f3f057899 */ /* 0x000fc80008011404 */
[----:B------:R-:W-:-:S04]  /*1490*/  ULEA.HI UR5, UR5, UR4, URZ, 0x5 ;  /* 0x0000000405057291 */ /* 0x000fc8000f8f283f */
[----:B------:R-:W-:-:S12]  /*14a0*/  USHF.R.S32.HI UR40, URZ, 0x5, UR5 ;  /* 0x000000053f287899 */ /* 0x000fd80008011405 */
.L_x_201:
[----:B------:R-:W-:Y:S01]  /*14b0*/  LOP3.LUT R0, R18, 0x80, RZ, 0xc0, !PT ;  /* 0x0000008012007812 */ /* 0x000fe200078ec0ff */
[----:B------:R-:W3:Y:S01]  /*14c0*/  S2UR UR7, SR_CgaCtaId ;  /* 0x00000000000779c3 */ /* 0x000ee20000008800 */
[----:B------:R-:W-:Y:S02]  /*14d0*/  UMOV UR6, 0x400 ;  /* 0x0000040000067882 */ /* 0x000fe40000000000 */
[----:B------:R-:W-:-:S06]  /*14e0*/  SHF.R.U32.HI R0, RZ, 0x7, R0 ;  /* 0x00000007ff007819 */ /* 0x000fcc0000011600 */
[----:B------:R-:W4:Y:S01]  /*14f0*/  SHFL.IDX PT, R0, R0, RZ, 0x1f ;  /* 0x00001fff00007589 */ /* 0x000f2200000e0000 */
[----:B---3--:R-:W-:Y:S01]  /*1500*/  ULEA UR6, UR7, UR6, 0x18 ;  /* 0x0000000607067291 */ /* 0x008fe2000f8ec03f */
[----:B----4-:R-:W-:-:S13]  /*1510*/  R2UR UR4, R0 ;  /* 0x00000000000472ca */ /* 0x010fda00000e0000 */
[----:B------:R-:W-:-:S04]  /*1520*/  ULEA.HI UR5, UR4, UR4, URZ, 0x1 ;  /* 0x0000000404057291 */ /* 0x000fc8000f8f083f */
[----:B------:R-:W-:-:S04]  /*1530*/  ULOP3.LUT UR5, UR5, 0x1ffffe, URZ, 0xc0, !UPT ;  /* 0x001ffffe05057892 */ /* 0x000fc8000f8ec03f */
[----:B------:R-:W-:-:S03]  /*1540*/  UIADD3 UR5, UR4, -UR5, URZ ;  /* 0x8000000504057290 */ /* 0x000fc6000fffe03f */
[----:B------:R-:W-:Y:S01]  /*1550*/  ULDC UR4, c[0x0][0x28c] ;  /* 0x0000a30000047ab9 */ /* 0x000fe20000000800 */
[----:B------:R-:W-:Y:S01]  /*1560*/  ULEA UR5, UR5, UR6, 0xb ;  /* 0x0000000605057291 */ /* 0x000fe2000f8e583f */
[----:B------:R-:W-:-:S03]  /*1570*/  ISETP.LT.AND P0, PT, RZ, UR4, PT ;  /* 0x00000004ff007c0c */ /* 0x000fc6000bf01270 */
[----:B------:R-:W-:-:S04]  /*1580*/  UIADD3 UR5, UR5, 0x280, URZ ;  /* 0x0000028005057890 */ /* 0x000fc8000fffe03f */
[----:B------:R-:W-:-:S04]  /*1590*/  USHF.R.U32.HI UR5, URZ, 0x4, UR5 ;  /* 0x000000043f057899 */ /* 0x000fc80008011605 */
[----:B------:R-:W-:Y:S02]  /*15a0*/  ULOP3.LUT UR41, UR5, 0x3fff, URZ, 0xc0, !UPT ;  /* 0x00003fff05297892 */ /* 0x000fe4000f8ec03f */
[----:B01----:R-:W-:Y:S10]  /*15b0*/  @P0 BRA `(.L_x_18) ;  /* 0x0000000000400947 */ /* 0x003ff40003800000 */
[----:B------:R-:W-:Y:S01]  /*15c0*/  MOV R0, 0x0 ;  /* 0x0000000000007802 */ /* 0x000fe20000000f00 */
[----:B------:R-:W-:Y:S01]  /*15d0*/  ULDC.64 UR4, c[0x4][0x68] ;  /* 0x01001a0000047ab9 */ /* 0x000fe20000000a00 */
[----:B------:R-:W-:Y:S01]  /*15e0*/  ULDC.64 UR6, c[0x4][0x8] ;  /* 0x0100020000067ab9 */ /* 0x000fe20000000a00 */
[----:B01----:R-:W-:Y:S01]  /*15f0*/  IMAD.U32 R4, RZ, RZ, UR4 ;  /* 0x00000004ff047e24 */ /* 0x003fe2000f8e00ff */
[----:B------:R0:W1:Y:S01]  /*1600*/  LDC.64 R14, c[0x4][R0] ;  /* 0x01000000000e7b82 */ /* 0x0000620000000a00 */
[----:B------:R-:W-:Y:S01]  /*1610*/  IMAD.U32 R5, RZ, RZ, UR5 ;  /* 0x00000005ff057e24 */ /* 0x000fe2000f8e00ff */
[----:B------:R-:W-:Y:S01]  /*1620*/  ULDC.64 UR4, c[0x4][0x70] ;  /* 0x01001c0000047ab9 */ /* 0x000fe20000000a00 */
[----:B------:R-:W-:Y:S02]  /*1630*/  IMAD.U32 R10, RZ, RZ, UR6 ;  /* 0x00000006ff0a7e24 */ /* 0x000fe4000f8e00ff */
[----:B------:R-:W-:Y:S02]  /*1640*/  IMAD.U32 R6, RZ, RZ, UR4 ;  /* 0x00000004ff067e24 */ /* 0x000fe4000f8e00ff */
[----:B------:R-:W-:-:S02]  /*1650*/  IMAD.U32 R7, RZ, RZ, UR5 ;  /* 0x00000005ff077e24 */ /* 0x000fc4000f8e00ff */
[----:B------:R-:W-:Y:S02]  /*1660*/  IMAD.U32 R11, RZ, RZ, UR7 ;  /* 0x00000007ff0b7e24 */ /* 0x000fe4000f8e00ff */
[----:B------:R-:W-:Y:S02]  /*1670*/  IMAD.MOV.U32 R8, RZ, RZ, 0x1e1 ;  /* 0x000001e1ff087424 */ /* 0x000fe400078e00ff */
[----:B------:R-:W-:Y:S02]  /*1680*/  IMAD.MOV.U32 R12, RZ, RZ, 0x1 ;  /* 0x00000001ff0c7424 */ /* 0x000fe400078e00ff */
[----:B0-----:R-:W-:-:S07]  /*1690*/  IMAD.MOV.U32 R13, RZ, RZ, RZ ;  /* 0x000000ffff0d7224 */ /* 0x001fce00078e00ff */
[----:B------:R-:W-:-:S07]  /*16a0*/  LEPC R20, `(.L_x_18) ;  /* 0x000000001014794e */ /* 0x000fce0000000000 */
[----:B-12--5:R-:W-:Y:S05]  /*16b0*/  CALL.ABS.NOINC R14 ;  /* 0x000000000e007343 */ /* 0x026fea0003c00000 */
.L_x_18:
[----:B------:R-:W-:-:S04]  /*16c0*/  LOP3.LUT R0, R19, 0x1, RZ, 0xfc, !PT ;  /* 0x0000000113007812 */ /* 0x000fc800078efcff */
[----:B------:R-:W-:-:S13]  /*16d0*/  ISETP.NE.AND P0, PT, R0, 0x3, PT ;  /* 0x000000030000780c */ /* 0x000fda0003f05270 */
[----:B------:R-:W-:Y:S05]  /*16e0*/  @!P0 BRA `(.L_x_19) ;  /* 0x0000000000048947 */ /* 0x000fea0003800000 */
[----:B------:R-:W-:Y:S01]  /*16f0*/  BPT.TRAP 0x1 ;  /* 0x000000040000795c */ /* 0x000fe20000300000 */
.L_x_19:
[----:B------:R-:W3:Y:S01]  /*1700*/  S2UR UR5, SR_CgaCtaId ;  /* 0x00000000000579c3 */ /* 0x000ee20000008800 */
[----:B------:R-:W-:Y:S01]  /*1710*/  UMOV UR4, 0x400 ;  /* 0x0000040000047882 */ /* 0x000fe20000000000 */
[----:B------:R-:W-:Y:S02]  /*1720*/  IMAD.U32 R0, RZ, RZ, UR38 ;  /* 0x00000026ff007e24 */ /* 0x000fe4000f8e00ff */
[----:B------:R-:W-:-:S03]  /*1730*/  IMAD.U32 R3, RZ, RZ, UR39 ;  /* 0x00000027ff037e24 */ /* 0x000fc6000f8e00ff */
[----:B------:R-:W-:Y:S01]  /*1740*/  SHF.L.U32 R0, R0, 0x1f, RZ ;  /* 0x0000001f00007819 */ /* 0x000fe200000006ff */
[----:B---3--:R-:W-:-:S06]  /*1750*/  ULEA UR4, UR5, UR4, 0x18 ;  /* 0x0000000405047291 */ /* 0x008fcc000f8ec03f */
[----:B------:R-:W-:-:S04]  /*1760*/  IMAD.U32 R6, RZ, RZ, UR4 ;  /* 0x00000004ff067e24 */ /* 0x000fc8000f8e00ff */
[----:B------:R-:W-:-:S04]  /*1770*/  IMAD R3, R3, 0x8, R6 ;  /* 0x0000000803037824 */ /* 0x000fc800078e0206 */
[----:B------:R3:W4:Y:S01]  /*1780*/  SYNCS.PHASECHK.TRANS64.TRYWAIT P1, [R3+URZ], R0 ;  /* 0x00000000030075a7 */ /* 0x000722000802017f */
[----:B------:R-:W-:Y:S05]  /*1790*/  @!P0 BRA `(.L_x_20) ;  /* 0x0000000000048947 */ /* 0x000fea0003800000 */
[----:B------:R-:W-:Y:S01]  /*17a0*/  BPT.TRAP 0x1 ;  /* 0x000000040000795c */ /* 0x000fe20000300000 */
.L_x_20:
[----:B----4-:R-:W-:Y:S05]  /*17b0*/  @P1 BRA `(.L_x_21) ;  /* 0x0000000000081947 */ /* 0x010fea0003800000 */
[----:B------:R-:W4:Y:S02]  /*17c0*/  SYNCS.PHASECHK.TRANS64.TRYWAIT P1, [R3+URZ], R0 ;  /* 0x00000000030075a7 */ /* 0x000f24000802017f */
[----:B----4-:R-:W-:Y:S05]  /*17d0*/  @!P1 BRA `(.L_x_22) ;  /* 0x0000007400c89947 */ /* 0x010fea0003800000 */
.L_x_21:
[----:B------:R-:W-:-:S04]  /*17e0*/  UISETP.LT.AND UP0, UPT, UR40, 0x1, UPT ;  /* 0x000000012800788c */ /* 0x000fc8000bf01270 */
[----:B------:R-:W-:-:S06]  /*17f0*/  USEL UR4, UR40, 0x1, UP0 ;  /* 0x0000000128047887 */ /* 0x000fcc0008000000 */
[----:B---34-:R-:W-:Y:S01]  /*1800*/  IMAD.U32 R0, RZ, RZ, UR4 ;  /* 0x00000004ff007e24 */ /* 0x018fe2000f8e00ff */
[----:B------:R-:W-:Y:S05]  /*1810*/  WARPSYNC.ALL ;  /* 0x0000000000007948 */ /* 0x000fea0003800000 */
[----:B------:R-:W-:-:S04]  /*1820*/  IADD3 R0, -R0, UR40, RZ ;  /* 0x0000002800007c10 */ /* 0x000fc8000fffe1ff */
[----:B------:R-:W-:Y:S02]  /*1830*/  ISETP.GE.AND P1, PT, R0, 0x1, PT ;  /* 0x000000010000780c */ /* 0x000fe40003f26270 */
[----:B------:R-:W-:Y:S01]  /*1840*/  R2UR UR4, R6 ;  /* 0x00000000060472ca */ /* 0x000fe200000e0000 */
[----:B------:R-:W-:Y:S01]  /*1850*/  WARPGROUP.ARRIVE ;  /* 0x00000000000079c5 */ /* 0x000fe20000000000 */
[----:B------:R-:W-:Y:S01]  /*1860*/  UMOV UR9, 0xc0000010 ;  /* 0xc000001000097882 */ /* 0x000fe20000000000 */
[----:B------:R-:W-:Y:S01]  /*1870*/  UMOV UR11, 0xc0000010 ;  /* 0xc0000010000b7882 */ /* 0x000fe20000000000 */
[----:B------:R-:W-:Y:S01]  /*1880*/  UMOV UR13, UR9 ;  /* 0x00000009000d7c82 */ /* 0x000fe20008000000 */
[----:B------:R-:W-:-:S08]  /*1890*/  UMOV UR15, 0xc0000010 ;  /* 0xc0000010000f7882 */ /* 0x000fd00000000000 */
[----:B------:R-:W-:-:S04]  /*18a0*/  UIADD3 UR4, UR4, 0x19280, URZ ;  /* 0x0001928004047890 */ /* 0x000fc8000fffe03f */
[----:B------:R-:W-:Y:S02]  /*18b0*/  USHF.R.U32.HI UR5, URZ, 0x4, UR4 ;  /* 0x000000043f057899 */ /* 0x000fe40008011604 */
[----:B------:R-:W-:Y:S02]  /*18c0*/  ULOP3.LUT UR4, UR41, 0x10000, URZ, 0xfc, !UPT ;  /* 0x0001000029047892 */ /* 0x000fe4000f8efc3f */
[----:B------:R-:W-:Y:S02]  /*18d0*/  ULOP3.LUT UR5, UR5, 0x3fff, URZ, 0xc0, !UPT ;  /* 0x00003fff05057892 */ /* 0x000fe4000f8ec03f */
[----:B------:R-:W-:Y:S02]  /*18e0*/  ULEA UR8, UR39, UR4, 0x8 ;  /* 0x0000000427087291 */ /* 0x000fe4000f8e403f */
[----:B------:R-:W-:-:S04]  /*18f0*/  ULOP3.LUT UR5, UR5, 0x10000, URZ, 0xfc, !UPT ;  /* 0x0001000005057892 */ /* 0x000fc8000f8efc3f */
[----:B------:R-:W-:Y:S01]  /*1900*/  UIMAD UR6, UR39, 0x140, UR5 ;  /* 0x00000140270678a4 */ /* 0x000fe2000f8e0205 */
[----:B------:R-:W-:-:S03]  /*1910*/  UMOV UR12, UR8 ;  /* 0x00000008000c7c82 */ /* 0x000fc60008000000 */
[----:B------:R-:W-:Y:S02]  /*1920*/  UIADD3 UR7, UR6, 0x40, URZ ;  /* 0x0000004006077890 */ /* 0x000fe4000fffe03f */
[----:B------:R-:W-:Y:S02]  /*1930*/  UIADD3 UR14, UR6, 0x80, URZ ;  /* 0x00000080060e7890 */ /* 0x000fe4000fffe03f */
[----:B------:R-:W-:Y:S01]  /*1940*/  UMOV UR10, UR6 ;  /* 0x00000006000a7c82 */ /* 0x000fe20008000000 */
[----:B------:R-:W-:Y:S01]  /*1950*/  UIADD3 UR16, UR6, 0xc0, URZ ;  /* 0x000000c006107890 */ /* 0x000fe2000fffe03f */
[----:B------:R-:W-:Y:S01]  /*1960*/  IGMMA.64x32x32.S8.S8 R88, gdesc[UR8], RZ, !UPT, gsb0 ;  /* 0x01200000085879f1 */ /* 0x000fe2000c0410ff */
[----:B------:R-:W-:Y:S01]  /*1970*/  UMOV UR10, UR7 ;  /* 0x00000007000a7c82 */ /* 0x000fe20008000000 */
[----:B------:R-:W-:Y:S01]  /*1980*/  UMOV UR11, 0xc0000010 ;  /* 0xc0000010000b7882 */ /* 0x000fe20000000000 */
[----:B------:R-:W-:Y:S01]  /*1990*/  UIADD3 UR6, UR6, 0x100, URZ ;  /* 0x0000010006067890 */ /* 0x000fe2000fffe03f */
[----:B------:R-:W-:-:S02]  /*19a0*/  WARPGROUP.DEPBAR.LE gsb0, 0x0 ;  /* 0x00008000000079c5 */ /* 0x000fc40000010000 */
[----:B------:R-:W-:-:S06]  /*19b0*/  WARPGROUP.ARRIVE ;  /* 0x00000000000079c5 */ /* 0x000fcc0000000000 */
[----:B------:R-:W-:Y:S01]  /*19c0*/  IGMMA.64x32x32.S8.S8 R72, gdesc[UR8], RZ, !UPT, gsb0 ;  /* 0x01200000084879f1 */ /* 0x000fe2000c0410ff */
[----:B------:R-:W-:Y:S01]  /*19d0*/  UMOV UR10, UR16 ;  /* 0x00000010000a7c82 */ /* 0x000fe20008000000 */
[----:B------:R-:W-:Y:S01]  /*19e0*/  UMOV UR11, 0xc0000010 ;  /* 0xc0000010000b7882 */ /* 0x000fe20000000000 */
[----:B------:R-:W-:Y:S02]  /*19f0*/  WARPGROUP.DEPBAR.LE gsb0, 0x0 ;  /* 0x00008000000079c5 */ /* 0x000fe40000010000 */
[----:B------:R-:W-:-:S06]  /*1a00*/  WARPGROUP.ARRIVE ;  /* 0x00000000000079c5 */ /* 0x000fcc0000000000 */
[----:B------:R-:W-:Y:S03]  /*1a10*/  IGMMA.64x32x32.S8.S8 R56, gdesc[UR12], RZ, !UPT, gsb0 ;  /* 0x012000000c3879f1 */ /* 0x000fe6000c0410ff */
[----:B------:R-:W-:Y:S02]  /*1a20*/  WARPGROUP.DEPBAR.LE gsb0, 0x0 ;  /* 0x00008000000079c5 */ /* 0x000fe40000010000 */
        /* <DEDUP_REMOVED lines=8> */
[----:B------:R-:W-:Y:S05]  /*1ab0*/  @!P1 BRA `(.L_x_23) ;  /* 0x00000004002c9947 */ /* 0x000fea0003800000 */
[----:B------:R-:W-:Y:S02]  /*1ac0*/  UIADD3 UR6, UR39, 0x1, URZ ;  /* 0x0000000127067890 */ /* 0x000fe4000fffe03f */
[----:B------:R-:W-:Y:S02]  /*1ad0*/  IMAD.U32 R3, RZ, RZ, UR39 ;  /* 0x00000027ff037e24 */ /* 0x000fe4000f8e00ff */
[----:B------:R-:W-:-:S04]  /*1ae0*/  UISETP.NE.AND UP0, UPT, UR6, 0x19, UPT ;  /* 0x000000190600788c */ /* 0x000fc8000bf05270 */
[----:B------:R-:W-:Y:S02]  /*1af0*/  USEL UR7, URZ, 0x1, UP0 ;  /* 0x000000013f077887 */ /* 0x000fe40008000000 */
[----:B------:R-:W-:Y:S02]  /*1b00*/  USEL UR6, UR6, URZ, UP0 ;  /* 0x0000003f06067287 */ /* 0x000fe40008000000 */
[----:B------:R-:W-:-:S06]  /*1b10*/  ULOP3.LUT UR7, UR38, UR7, URZ, 0x3c, !UPT ;  /* 0x0000000726077292 */ /* 0x000fcc000f8e3c3f */
[----:B------:R-:W-:-:S07]  /*1b20*/  IMAD.U32 R7, RZ, RZ, UR7 ;  /* 0x00000007ff077e24 */ /* 0x000fce000f8e00ff */
.L_x_30:
[----:B------:R-:W-:Y:S05]  /*1b30*/  @!P0 BRA `(.L_x_24) ;  /* 0x0000000000048947 */ /* 0x000fea0003800000 */
[----:B------:R-:W-:Y:S01]  /*1b40*/  BPT.TRAP 0x1 ;  /* 0x000000040000795c */ /* 0x000fe20000300000 */
.L_x_24:
[----:B------:R-:W3:Y:S01]  /*1b50*/  S2UR UR8, SR_CgaCtaId ;  /* 0x00000000000879c3 */ /* 0x000ee20000008800 */
[----:B------:R-:W-:Y:S01]  /*1b60*/  UMOV UR7, 0x400 ;  /* 0x0000040000077882 */ /* 0x000fe20000000000 */
[----:B01----:R-:W-:Y:S01]  /*1b70*/  IMAD.U32 R5, RZ, RZ, UR6 ;  /* 0x00000006ff057e24 */ /* 0x003fe2000f8e00ff */
[----:B------:R-:W-:Y:S01]  /*1b80*/  SHF.L.U32 R4, R7, 0x1f, RZ ;  /* 0x0000001f07047819 */ /* 0x000fe200000006ff */
[----:B---3--:R-:W-:-:S06]  /*1b90*/  ULEA UR7, UR8, UR7, 0x18 ;  /* 0x0000000708077291 */ /* 0x008fcc000f8ec03f */
[----:B------:R-:W-:-:S04]  /*1ba0*/  IMAD.U32 R6, RZ, RZ, UR7 ;  /* 0x00000007ff067e24 */ /* 0x000fc8000f8e00ff */
[----:B------:R-:W-:-:S04]  /*1bb0*/  IMAD R5, R5, 0x8, R6 ;  /* 0x0000000805057824 */ /* 0x000fc800078e0206 */
[----:B------:R0:W1:Y:S01]  /*1bc0*/  SYNCS.PHASECHK.TRANS64.TRYWAIT P1, [R5+URZ], R4 ;  /* 0x00000004050075a7 */ /* 0x000062000802017f */
[----:B------:R-:W-:Y:S05]  /*1bd0*/  @!P0 BRA `(.L_x_25) ;  /* 0x0000000000048947 */ /* 0x000fea0003800000 */
[----:B------:R-:W-:Y:S01]  /*1be0*/  BPT.TRAP 0x1 ;  /* 0x000000040000795c */ /* 0x000fe20000300000 */
.L_x_25:
[----:B-1----:R-:W-:Y:S05]  /*1bf0*/  @P1 BRA `(.L_x_26) ;  /* 0x0000000000081947 */ /* 0x002fea0003800000 */
[----:B------:R-:W1:Y:S02]  /*1c00*/  SYNCS.PHASECHK.TRANS64.TRYWAIT P1, [R5+URZ], R4 ;  /* 0x00000004050075a7 */ /* 0x000e64000802017f */
[----:B-1----:R-:W-:Y:S05]  /*1c10*/  @!P1 BRA `(.L_x_27) ;  /* 0x0000007000cc9947 */ /* 0x002fea0003800000 */
.L_x_26:
[----:B------:R-:W-:Y:S01]  /*1c20*/  ULEA UR8, UR6, UR4, 0x8 ;  /* 0x0000000406087291 */ /* 0x000fe2000f8e403f */
[----:B------:R-:W-:Y:S01]  /*1c30*/  WARPGROUP.ARRIVE ;  /* 0x00000000000079c5 */ /* 0x000fe20000000000 */
[----:B------:R-:W-:Y:S01]  /*1c40*/  UIMAD UR7, UR6, 0x140, UR5 ;  /* 0x00000140060778a4 */ /* 0x000fe2000f8e0205 */
[----:B------:R-:W-:Y:S01]  /*1c50*/  UMOV UR9, 0xc0000010 ;  /* 0xc000001000097882 */ /* 0x000fe20000000000 */
[----:B------:R-:W-:Y:S02]  /*1c60*/  UMOV UR11, 0xc0000010 ;  /* 0xc0000010000b7882 */ /* 0x000fe40000000000 */
[----:B------:R-:W-:Y:S02]  /*1c70*/  UIADD3 UR12, UR7, 0x40, URZ ;  /* 0x00000040070c7890 */ /* 0x000fe4000fffe03f */
[----:B------:R-:W-:Y:S02]  /*1c80*/  UIADD3 UR13, UR7, 0x80, URZ ;  /* 0x00000080070d7890 */ /* 0x000fe4000fffe03f */
[----:B------:R-:W-:Y:S01]  /*1c90*/  UMOV UR10, UR7 ;  /* 0x00000007000a7c82 */ /* 0x000fe20008000000 */
[----:B------:R-:W-:Y:S01]  /*1ca0*/  UIADD3 UR14, UR7, 0xc0, URZ ;  /* 0x000000c0070e7890 */ /* 0x000fe2000fffe03f */
[----:B------:R-:W-:Y:S01]  /*1cb0*/  IGMMA.64x32x32.S8.S8 R88, gdesc[UR8], R88, gsb0 ;  /* 0x01200000085879f1 */ /* 0x000fe20008041058 */
[----:B------:R-:W-:Y:S01]  /*1cc0*/  UMOV UR10, UR12 ;  /* 0x0000000c000a7c82 */ /* 0x000fe20008000000 */
[----:B------:R-:W-:Y:S01]  /*1cd0*/  UMOV UR11, 0xc0000010 ;  /* 0xc0000010000b7882 */ /* 0x000fe20000000000 */
[----:B------:R-:W-:Y:S01]  /*1ce0*/  UIADD3 UR7, UR7, 0x100, URZ ;  /* 0x0000010007077890 */ /* 0x000fe2000fffe03f */
[----:B------:R-:W-:-:S02]  /*1cf0*/  WARPGROUP.DEPBAR.LE gsb0, 0x0 ;  /* 0x00008000000079c5 */ /* 0x000fc40000010000 */
[----:B------:R-:W-:-:S06]  /*1d00*/  WARPGROUP.ARRIVE ;  /* 0x00000000000079c5 */ /* 0x000fcc0000000000 */
[----:B------:R-:W-:Y:S01]  /*1d10*/  IGMMA.64x32x32.S8.S8 R72, gdesc[UR8], R72, gsb0 ;  /* 0x01200000084879f1 */ /* 0x000fe20008041048 */
[----:B------:R-:W-:Y:S01]  /*1d20*/  UMOV UR10, UR13 ;  /* 0x0000000d000a7c82 */ /* 0x000fe20008000000 */
[----:B------:R-:W-:Y:S01]  /*1d30*/  UMOV UR11, 0xc0000010 ;  /* 0xc0000010000b7882 */ /* 0x000fe20000000000 */
[----:B------:R-:W-:Y:S02]  /*1d40*/  WARPGROUP.DEPBAR.LE gsb0, 0x0 ;  /* 0x00008000000079c5 */ /* 0x000fe40000010000 */
        /* <DEDUP_REMOVED lines=11> */
[----:B------:R-:W-:Y:S03]  /*1e00*/  IGMMA.64x32x32.S8.S8 R24, gdesc[UR8], R24, gsb0 ;  /* 0x01200000081879f1 */ /* 0x000fe60008041018 */
[----:B------:R-:W-:Y:S02]  /*1e10*/  WARPGROUP.DEPBAR.LE gsb0, 0x0 ;  /* 0x00008000000079c5 */ /* 0x000fe40000010000 */
[----:B------:R-:W-:Y:S05]  /*1e20*/  @!P0 BRA `(.L_x_28) ;  /* 0x0000000000048947 */ /* 0x000fea0003800000 */
[----:B------:R-:W-:Y:S01]  /*1e30*/  BPT.TRAP 0x1 ;  /* 0x000000040000795c */ /* 0x000fe20000300000 */
.L_x_28:
[----:B------:R-:W-:-:S13]  /*1e40*/  ISETP.NE.AND P1, PT, R23, RZ, PT ;  /* 0x000000ff1700720c */ /* 0x000fda0003f25270 */
[----:B01----:R-:W-:-:S04]  /*1e50*/  @P1 IMAD R4, R3, 0x8, R6 ;  /* 0x0000000803041824 */ /* 0x003fc800078e0206 */
[----:B------:R-:W-:-:S05]  /*1e60*/  @P1 VIADD R5, R4, 0xc8 ;  /* 0x000000c804051836 */ /* 0x000fca0000000000 */
[----:B------:R-:W-:-:S04]  /*1e70*/  @P1 PRMT R5, R22, 0x654, R5 ;  /* 0x0000065416051816 */ /* 0x000fc80000000005 */
[----:B------:R0:W-:Y:S01]  /*1e80*/  @P1 SYNCS.ARRIVE.TRANS64.RED.A1T0 RZ, [R5+URZ], RZ ;  /* 0x000000ff05ff19a7 */ /* 0x0001e2000810043f */
[----:B------:R-:W-:-:S13]  /*1e90*/  ISETP.GT.U32.AND P1, PT, R19, 0x1, PT ;  /* 0x000000011300780c */ /* 0x000fda0003f24070 */
[----:B0-----:R-:W-:Y:S05]  /*1ea0*/  @P1 BRA `(.L_x_29) ;  /* 0x0000000000041947 */ /* 0x001fea0003800000 */
[----:B------:R-:W-:Y:S01]  /*1eb0*/  BPT.TRAP 0x1 ;  /* 0x000000040000795c */ /* 0x000fe20000300000 */
.L_x_29:
[----:B------:R-:W-:Y:S01]  /*1ec0*/  UIADD3 UR6, UR6, 0x1, URZ ;  /* 0x0000000106067890 */ /* 0x000fe2000fffe03f */
[C---:B------:R-:W-:Y:S01]  /*1ed0*/  ISETP.GT.AND P2, PT, R0.reuse, 0x1, PT ;  /* 0x000000010000780c */ /* 0x040fe20003f44270 */
[----:B------:R-:W-:Y:S02]  /*1ee0*/  VIADD R3, R3, 0x1 ;  /* 0x0000000103037836 */ /* 0x000fe40000000000 */
[----:B------:R-:W-:Y:S01]  /*1ef0*/  UISETP.NE.AND UP0, UPT, UR6, 0x19, UPT ;  /* 0x000000190600788c */ /* 0x000fe2000bf05270 */
[----:B------:R-:W-:Y:S02]  /*1f00*/  VIADD R0, R0, 0xffffffff ;  /* 0xffffffff00007836 */ /* 0x000fe40000000000 */
[C---:B------:R-:W-:Y:S01]  /*1f10*/  ISETP.NE.AND P1, PT, R3.reuse, 0x19, PT ;  /* 0x000000190300780c */ /* 0x040fe20003f25270 */
[----:B------:R-:W-:Y:S02]  /*1f20*/  USEL UR7, URZ, 0x1, UP0 ;  /* 0x000000013f077887 */ /* 0x000fe40008000000 */
[----:B------:R-:W-:Y:S01]  /*1f30*/  USEL UR6, UR6, URZ, UP0 ;  /* 0x0000003f06067287 */ /* 0x000fe20008000000 */
[----:B------:R-:W-:-:S03]  /*1f40*/  SEL R3, R3, RZ, P1 ;  /* 0x000000ff03037207 */ /* 0x000fc60000800000 */
[----:B------:R-:W-:Y:S01]  /*1f50*/  LOP3.LUT R7, R7, UR7, RZ, 0x3c, !PT ;  /* 0x0000000707077c12 */ /* 0x000fe2000f8e3cff */
[----:B------:R-:W-:Y:S07]  /*1f60*/  @P2 BRA `(.L_x_30) ;  /* 0xfffffff800f02947 */ /* 0x000fee000383ffff */
.L_x_23:
[----:B------:R-:W3:Y:S02]  /*1f70*/  LDC R0, c[0x0][0x28c] ;  /* 0x0000a300ff007b82 */ /* 0x000ee40000000800 */
[----:B---3--:R-:W-:-:S13]  /*1f80*/  ISETP.GE.AND P1, PT, R0, 0x1, PT ;  /* 0x000000010000780c */ /* 0x008fda0003f26270 */
[----:B------:R-:W-:Y:S05]  /*1f90*/  @!P1 BRA `(.L_x_31) ;  /* 0x0000000000509947 */ /* 0x000fea0003800000 */
[----:B------:R-:W-:Y:S05]  /*1fa0*/  @!P0 BRA `(.L_x_32) ;  /* 0x0000000000048947 */ /* 0x000fea0003800000 */
[----:B------:R-:W-:Y:S01]  /*1fb0*/  BPT.TRAP 0x1 ;  /* 0x000000040000795c */ /* 0x000fe20000300000 */
.L_x_32:
[----:B------:R-:W-:Y:S01]  /*1fc0*/  ISETP.NE.AND P0, PT, R23, RZ, PT ;  /* 0x000000ff1700720c */ /* 0x000fe20003f05270 */
[----:B------:R-:W-:Y:S01]  /*1fd0*/  BSSY B0, `(.L_x_33) ;  /* 0x000000e000007945 */ /* 0x000fe20003800000 */
[----:B------:R-:W-:-:S11]  /*1fe0*/  ISETP.GT.U32.AND P1, PT, R19, 0x1, PT ;  /* 0x000000011300780c */ /* 0x000fd60003f24070 */
[----:B------:R-:W-:Y:S05]  /*1ff0*/  @!P0 BRA `(.L_x_34) ;  /* 0x00000000002c8947 */ /* 0x000fea0003800000 */
[----:B------:R-:W-:-:S04]  /*2000*/  UISETP.LT.AND UP0, UPT, UR40, 0x1, UPT ;  /* 0x000000012800788c */ /* 0x000fc8000bf01270 */
[----:B------:R-:W-:-:S04]  /*2010*/  USEL UR6, UR40, 0x1, UP0 ;  /* 0x0000000128067887 */ /* 0x000fc80008000000 */
[----:B------:R-:W-:-:S04]  /*2020*/  UIADD3 UR6, UR39, UR40, -UR6 ;  /* 0x0000002827067290 */ /* 0x000fc8000fffe806 */
[----:B------:R-:W-:-:S04]  /*2030*/  UIMAD.WIDE.U32 UR4, UR6, 0x51eb851f, URZ ;  /* 0x51eb851f060478a5 */ /* 0x000fc8000f8e003f */
[----:B------:R-:W-:-:S04]  /*2040*/  USHF.R.U32.HI UR4, URZ, 0x3, UR5 ;  /* 0x000000033f047899 */ /* 0x000fc80008011605 */
[----:B------:R-:W-:-:S06]  /*2050*/  UIMAD UR6, UR4, -0x19, UR6 ;  /* 0xffffffe7040678a4 */ /* 0x000fcc000f8e0206 */
[----:B------:R-:W-:-:S04]  /*2060*/  IMAD.U32 R3, RZ, RZ, UR6 ;  /* 0x00000006ff037e24 */ /* 0x000fc8000f8e00ff */
[----:B------:R-:W-:-:S04]  /*2070*/  IMAD R0, R3, 0x8, R6 ;  /* 0x0000000803007824 */ /* 0x000fc800078e0206 */
[----:B------:R-:W-:-:S05]  /*2080*/  VIADD R3, R0, 0xc8 ;  /* 0x000000c800037836 */ /* 0x000fca0000000000 */
[----:B------:R-:W-:-:S04]  /*2090*/  PRMT R3, R22, 0x654, R3 ;  /* 0x0000065416037816 */ /* 0x000fc80000000003 */
[----:B------:R3:W-:Y:S03]  /*20a0*/  SYNCS.ARRIVE.TRANS64.RED.A1T0 RZ, [R3+URZ], RZ ;  /* 0x000000ff03ff79a7 */ /* 0x0007e6000810043f */
.L_x_34:
[----:B------:R-:W-:Y:S05]  /*20b0*/  BSYNC B0 ;  /* 0x0000000000007941 */ /* 0x000fea0003800000 */
.L_x_33:
[----:B------:R-:W-:Y:S05]  /*20c0*/  @P1 BRA `(.L_x_31) ;  /* 0x0000000000041947 */ /* 0x000fea0003800000 */
[----:B------:R-:W-:Y:S01]  /*20d0*/  BPT.TRAP 0x1 ;  /* 0x000000040000795c */ /* 0x000fe20000300000 */
.L_x_31:
[----:B------:R-:W4:Y:S01]  /*20e0*/  LDC R8, c[0x0][0x288] ;  /* 0x0000a200ff087b82 */ /* 0x000f220000000800 */
[----:B01----:R-:W-:Y:S01]  /*20f0*/  LOP3.LUT R4, R18, 0x60, RZ, 0xc0, !PT ;  /* 0x0000006012047812 */ /* 0x003fe200078ec0ff */
[----:B------:R-:W-:Y:S01]  /*2100*/  IMAD R7, R109, 0xa0, RZ ;  /* 0x000000a06d077824 */ /* 0x000fe200078e02ff */
[----:B------:R-:W-:Y:S01]  /*2110*/  SHF.R.U32.HI R0, RZ, 0x2, R18 ;  /* 0x00000002ff007819 */ /* 0x000fe20000011612 */
[----:B------:R-:W-:Y:S01]  /*2120*/  UIADD3 UR39, UR40, UR39, URZ ;  /* 0x0000002728277290 */ /* 0x000fe2000fffe03f */
[----:B------:R-:W-:Y:S01]  /*2130*/  SHF.R.U32.HI R6, RZ, 0x1, R4 ;  /* 0x00000001ff067819 */ /* 0x000fe20000011604 */
[----:B------:R-:W-:Y:S01]  /*2140*/  IMAD.SHL.U32 R11, R108, 0x80, RZ ;  /* 0x000000806c0b7824 */ /* 0x000fe200078e00ff */
[----:B------:R-:W-:Y:S01]  /*2150*/  LOP3.LUT R4, R18, 0x3, RZ, 0xc0, !PT ;  /* 0x0000000312047812 */ /* 0x000fe200078ec0ff */
[----:B------:R-:W-:Y:S01]  /*2160*/  UISETP.GT.U32.AND UP0, UPT, UR39, 0x18, UPT ;  /* 0x000000182700788c */ /* 0x000fe2000bf04070 */
[----:B------:R-:W-:Y:S01]  /*2170*/  SHF.R.U32.HI R5, RZ, 0x7, R18 ;  /* 0x00000007ff057819 */ /* 0x000fe20000011612 */
[----:B------:R-:W-:Y:S01]  /*2180*/  ULDC UR7, c[0x0][0x284] ;  /* 0x0000a10000077ab9 */ /* 0x000fe20000000800 */
[----:B---3--:R-:W-:Y:S01]  /*2190*/  LOP3.LUT R3, R0, 0x7, RZ, 0xc0, !PT ;  /* 0x0000000700037812 */ /* 0x008fe200078ec0ff */
[----:B------:R-:W-:Y:S01]  /*21a0*/  UISETP.LT.U32.AND UP0, UPT, UR40, 0x19, UP0 ;  /* 0x000000192800788c */ /* 0x000fe20008701070 */
[----:B------:R-:W-:Y:S01]  /*21b0*/  LOP3.LUT R0, R5, 0x1, RZ, 0xc0, !PT ;  /* 0x0000000105007812 */ /* 0x000fe200078ec0ff */
[----:B------:R-:W-:Y:S01]  /*21c0*/  UISETP.GE.U32.AND UP1, UPT, UR40, 0x19, UPT ;  /* 0x000000192800788c */ /* 0x000fe2000bf26070 */
[----:B------:R-:W-:Y:S01]  /*21d0*/  IADD3 R5, RZ, -R6, -R3 ;  /* 0x80000006ff057210 */ /* 0x000fe20007ffe803 */
[----:B------:R-:W-:Y:S01]  /*21e0*/  ULDC.64 UR8, c[0x0][0x5d0] ;  /* 0x0001740000087ab9 */ /* 0x000fe20000000a00 */
[----:B------:R-:W-:Y:S01]  /*21f0*/  SHF.R.S32.HI R14, RZ, 0x1f, R104 ;  /* 0x0000001fff0e7819 */ /* 0x000fe20000011468 */
[C---:B------:R-:W-:Y:S01]  /*2200*/  IMAD.SHL.U32 R10, R0.reuse, 0x40, RZ ;  /* 0x00000040000a7824 */ /* 0x040fe200078e00ff */
[----:B------:R-:W-:Y:S01]  /*2210*/  UIMAD.WIDE.U32 UR4, UR39, 0x51eb851f, URZ ;  /* 0x51eb851f270478a5 */ /* 0x000fe2000f8e003f */
[----:B------:R-:W-:Y:S01]  /*2220*/  IMAD R0, R0, -0x40, R5 ;  /* 0xffffffc000007824 */ /* 0x000fe200078e0205 */
[----:B------:R-:W-:Y:S01]  /*2230*/  USEL UR6, URZ, 0x1, !UP0 ;  /* 0x000000013f067887 */ /* 0x000fe2000c000000 */
[----:B------:R-:W-:Y:S01]  /*2240*/  IMAD R5, R14, UR8, RZ ;  /* 0x000000080e057c24 */ /* 0x000fe2000f8e02ff */
[----:B------:R-:W-:Y:S01]  /*2250*/  LOP3.LUT R3, R10, 0x40, R3, 0xe2, !PT ;  /* 0x000000400a037812 */ /* 0x000fe200078ee203 */
[----:B----4-:R-:W-:Y:S01]  /*2260*/  IMAD R12, R4, -0x2, R8 ;  /* 0xfffffffe040c7824 */ /* 0x010fe200078e0208 */
[----:B------:R-:W-:Y:S01]  /*2270*/  ISETP.GE.AND P0, PT, R7, R8, PT ;  /* 0x000000080700720c */ /* 0x000fe20003f06270 */
[----:B------:R-:W-:Y:S01]  /*2280*/  IMAD.SHL.U32 R8, R18, 0x2, RZ ;  /* 0x0000000212087824 */ /* 0x000fe200078e00ff */
[----:B------:R-:W-:Y:S01]  /*2290*/  USHF.R.U32.HI UR4, URZ, 0x3, UR5 ;  /* 0x000000033f047899 */ /* 0x000fe20008011605 */
[----:B------:R-:W-:Y:S01]  /*22a0*/  IMAD.WIDE R108, R108, 0x80, RZ ;  /* 0x000000806c6c7825 */ /* 0x000fe200078e02ff */
[----:B------:R-:W-:Y:S01]  /*22b0*/  ISETP.GE.OR P0, PT, R11, UR7, P0 ;  /* 0x000000070b007c0c */ /* 0x000fe20008706670 */
[----:B------:R-:W-:Y:S01]  /*22c0*/  ULOP3.LUT UR38, UR38, UR6, URZ, 0x3c, !UPT ;  /* 0x0000000626267292 */ /* 0x000fe2000f8e3c3f */
[----:B------:R-:W-:Y:S01]  /*22d0*/  LOP3.LUT R8, R7, 0x6, R8, 0xf8, !PT ;  /* 0x0000000607087812 */ /* 0x000fe200078ef808 */
[----:B------:R-:W-:Y:S01]  /*22e0*/  IMAD R13, R104, UR9, R5 ;  /* 0x00000009680d7c24 */ /* 0x000fe2000f8e0205 */
[----:B------:R-:W-:Y:S01]  /*22f0*/  LOP3.LUT R115, R108, R3, R6, 0xfe, !PT ;  /* 0x000000036c737212 */ /* 0x000fe200078efe06 */
[----:B------:R-:W-:Y:S01]  /*2300*/  UIMAD UR39, UR4, -0x19, UR39 ;  /* 0xffffffe7042778a4 */ /* 0x000fe2000f8e0227 */
[----:B------:R-:W-:Y:S01]  /*2310*/  SHF.R.S32.HI R9, RZ, 0x1f, R8 ;  /* 0x0000001fff097819 */ /* 0x000fe20000011408 */
[----:B------:R-:W-:Y:S01]  /*2320*/  @UP1 ULOP3.LUT UR38, UR38, 0x1, UR4, 0x78, !UPT ;  /* 0x0000000126261892 */ /* 0x000fe2000f8e7804 */
[----:B------:R-:W-:Y:S01]  /*2330*/  IADD3 R3, -R11, UR7, R0 ;  /* 0x000000070b037c10 */ /* 0x000fe2000fffe100 */
[----:B------:R-:W-:-:S02]  /*2340*/  IMAD.IADD R12, R12, 0x1, -R7 ;  /* 0x000000010c0c7824 */ /* 0x000fc400078e0a07 */
[----:B------:R-:W-:-:S04]  /*2350*/  IMAD.WIDE.U32 R4, R104, UR8, R8 ;  /* 0x0000000868047c25 */ /* 0x000fc8000f8e0008 */
[----:B------:R-:W-:Y:S02]  /*2360*/  IMAD.IADD R5, R5, 0x1, R13 ;  /* 0x0000000105057824 */ /* 0x000fe400078e020d */
[----:B------:R-:W-:Y:S01]  /*2370*/  IMAD.MOV.U32 R0, RZ, RZ, -0x1 ;  /* 0xffffffffff007424 */ /* 0x000fe200078e00ff */
[----:B------:R-:W-:Y:S06]  /*2380*/  @P0 BRA `(.L_x_35) ;  /* 0x0000004000d00947 */ /* 0x000fec0003800000 */
[----:B------:R-:W0:Y:S01]  /*2390*/  LDC.64 R10, c[0x0][0x5c8] ;  /* 0x00017200ff0a7b82 */ /* 0x000e220000000a00 */
[----:B------:R-:W-:Y:S01]  /*23a0*/  ULDC.64 UR4, c[0x0][0x5c0] ;  /* 0x0001700000047ab9 */ /* 0x000fe20000000a00 */
[----:B------:R-:W-:Y:S01]  /*23b0*/  BSSY B0, `(.L_x_35) ;  /* 0x0000431000007945 */ /* 0x000fe20003800000 */
[-C--:B0-----:R-:W-:Y:S02]  /*23c0*/  IMAD R6, R109, R10.reuse, RZ ;  /* 0x0000000a6d067224 */ /* 0x081fe400078e02ff */
[----:B------:R-:W-:-:S04]  /*23d0*/  IMAD.WIDE.U32 R4, R115, R10, R4 ;  /* 0x0000000a73047225 */ /* 0x000fc800078e0004 */
[----:B------:R-:W-:Y:S01]  /*23e0*/  IMAD R7, R115, R11, R6 ;  /* 0x0000000b73077224 */ /* 0x000fe200078e0206 */
[----:B------:R-:W-:-:S03]  /*23f0*/  IADD3 R4, P0, R4, UR4, RZ ;  /* 0x0000000404047c10 */ /* 0x000fc6000ff1e0ff */
[----:B------:R-:W-:Y:S01]  /*2400*/  IMAD.IADD R7, R5, 0x1, R7 ;  /* 0x0000000105077824 */ /* 0x000fe200078e0207 */
[----:B------:R-:W-:-:S04]  /*2410*/  LEA R6, P1, R10, R4, 0x3 ;  /* 0x000000040a067211 */ /* 0x000fc800078218ff */
[----:B------:R-:W-:Y:S02]  /*2420*/  IADD3.X R5, R7, UR5, RZ, P0, !PT ;  /* 0x0000000507057c10 */ /* 0x000fe400087fe4ff */
[----:B-----5:R-:W-:Y:S02]  /*2430*/  ISETP.NE.AND P0, PT, R106, RZ, PT ;  /* 0x000000ff6a00720c */ /* 0x020fe40003f05270 */
[----:B------:R-:W-:-:S11]  /*2440*/  LEA.HI.X R7, R10, R5, R11, 0x3, P1 ;  /* 0x000000050a077211 */ /* 0x000fd600008f1c0b */
[----:B------:R-:W-:Y:S05]  /*2450*/  @!P0 BRA `(.L_x_36) ;  /* 0x0000003000388947 */ /* 0x000fea0003800000 */
[----:B------:R-:W0:Y:S01]  /*2460*/  LDC.64 R110, c[0x0][0x5b0] ;  /* 0x00016c00ff6e7b82 */ /* 0x000e220000000a00 */
[----:B------:R-:W-:Y:S01]  /*2470*/  ULDC.64 UR4, c[0x0][0x5b8] ;  /* 0x00016e0000047ab9 */ /* 0x000fe20000000a00 */
[----:B------:R-:W-:Y:S01]  /*2480*/  ISETP.GE.AND P0, PT, R3, 0x1, PT ;  /* 0x000000010300780c */ /* 0x000fe20003f06270 */
[----:B------:R-:W-:Y:S01]  /*2490*/  IMAD R11, R14, UR4, RZ ;  /* 0x000000040e0b7c24 */ /* 0x000fe2000f8e02ff */
[----:B------:R-:W-:Y:S01]  /*24a0*/  BSSY B1, `(.L_x_37) ;  /* 0x000000e000017945 */ /* 0x000fe20003800000 */
[----:B------:R-:W-:Y:S01]  /*24b0*/  IMAD.WIDE.U32 R20, R104, UR4, R8 ;  /* 0x0000000468147c25 */ /* 0x000fe2000f8e0008 */
[----:B------:R-:W-:Y:S02]  /*24c0*/  ISETP.LT.OR P4, PT, R12, 0x1, !P0 ;  /* 0x000000010c00780c */ /* 0x000fe40004781670 */
[----:B------:R-:W1:Y:S01]  /*24d0*/  LDC.64 R112, c[0x0][0x5a8] ;  /* 0x00016a00ff707b82 */ /* 0x000e620000000a00 */
[----:B------:R-:W-:Y:S02]  /*24e0*/  IMAD R11, R104, UR5, R11 ;  /* 0x00000005680b7c24 */ /* 0x000fe4000f8e020b */
[----:B------:R-:W-:-:S02]  /*24f0*/  IMAD.MOV.U32 R14, RZ, RZ, R20 ;  /* 0x000000ffff0e7224 */ /* 0x000fc400078e0014 */
[----:B------:R-:W-:Y:S02]  /*2500*/  IMAD.IADD R15, R21, 0x1, R11 ;  /* 0x00000001150f7824 */ /* 0x000fe400078e020b */
[-C--:B0-----:R-:W-:Y:S02]  /*2510*/  IMAD R108, R109, R110.reuse, RZ ;  /* 0x0000006e6d6c7224 */ /* 0x081fe400078e02ff */
[----:B------:R-:W-:-:S04]  /*2520*/  IMAD.WIDE.U32 R8, R115, R110, R14 ;  /* 0x0000006e73087225 */ /* 0x000fc800078e000e */
[----:B------:R-:W-:Y:S01]  /*2530*/  IMAD R109, R115, R111, R108 ;  /* 0x0000006f736d7224 */ /* 0x000fe200078e026c */
[----:B-1----:R-:W-:-:S04]  /*2540*/  IADD3 R8, P1, R8, R112, RZ ;  /* 0x0000007008087210 */ /* 0x002fc80007f3e0ff */
[----:B------:R-:W-:Y:S01]  /*2550*/  IADD3.X R9, R113, R9, R109, P1, !PT ;  /* 0x0000000971097210 */ /* 0x000fe20000ffe46d */
[----:B------:R-:W-:Y:S08]  /*2560*/  @P4 BRA `(.L_x_38) ;  /* 0x0000000000044947 */ /* 0x000ff00003800000 */
[----:B--2---:R0:W5:Y:S02]  /*2570*/  LDG.E.U8 R107, desc[UR36][R8.64] ;  /* 0x00000024086b7981 */ /* 0x004164000c1e1100 */
.L_x_38:
[----:B------:R-:W-:Y:S05]  /*2580*/  BSYNC B1 ;  /* 0x0000000000017941 */ /* 0x000fea0003800000 */
.L_x_37:
[----:B-----5:R-:W-:Y:S01]  /*2590*/  LOP3.LUT R13, R107, 0xffff, RZ, 0xc0, !PT ;  /* 0x0000ffff6b0d7812 */ /* 0x020fe200078ec0ff */
[----:B------:R-:W-:Y:S01]  /*25a0*/  IMAD.SHL.U32 R10, R110, 0x8, RZ ;  /* 0x000000086e0a7824 */ /* 0x000fe200078e00ff */
[----:B------:R-:W-:Y:S01]  /*25b0*/  ISETP.LT.OR P1, PT, R12, 0x2, !P0 ;  /* 0x000000020c00780c */ /* 0x000fe20004721670 */
[----:B------:R-:W-:Y:S01]  /*25c0*/  BSSY B1, `(.L_x_39) ;  /* 0x000000d000017945 */ /* 0x000fe20003800000 */
[----:B------:R-:W-:Y:S02]  /*25d0*/  PRMT R13, R13, 0x8880, RZ ;  /* 0x000088800d0d7816 */ /* 0x000fe400000000ff */
[----:B------:R-:W-:-:S03]  /*25e0*/  SHF.L.U64.HI R11, R110, 0x3, R111 ;  /* 0x000000036e0b7819 */ /* 0x000fc6000001026f */
[----:B------:R-:W-:Y:S02]  /*25f0*/  IMAD R104, R13, R106, RZ ;  /* 0x0000006a0d687224 */ /* 0x000fe400078e02ff */
[----:B------:R-:W-:-:S04]  /*2600*/  IMAD.WIDE.U32 R10, R115, R110, R10 ;  /* 0x0000006e730a7225 */ /* 0x000fc800078e000a */
[----:B------:R-:W-:Y:S01]  /*2610*/  @!P4 IMAD R13, R88, R105, R104 ;  /* 0x00000069580dc224 */ /* 0x000fe200078e0268 */
[----:B------:R-:W-:Y:S01]  /*2620*/  IADD3 R10, P2, P3, R20, R112, R10 ;  /* 0x00000070140a7210 */ /* 0x000fe20007b5e00a */
[----:B------:R-:W-:-:S03]  /*2630*/  IMAD.IADD R20, R109, 0x1, R11 ;  /* 0x000000016d147824 */ /* 0x000fc600078e020b */
[----:B------:R1:W-:Y:S01]  /*2640*/  @!P4 STG.E.U8 desc[UR36][R4.64], R13 ;  /* 0x0000000d0400c986 */ /* 0x0003e2000c101124 */
[----:B------:R-:W-:Y:S08]  /*2650*/  @P1 BRA `(.L_x_40) ;  /* 0x00000000000c1947 */ /* 0x000ff00003800000 */
[----:B--2---:R-:W1:Y:S02]  /*2660*/  LDG.E.U8 R107, desc[UR36][R8.64+0x1] ;  /* 0x00000124086b7981 */ /* 0x004e64000c1e1100 */
[----:B-1----:R-:W-:-:S05]  /*2670*/  PRMT R13, R107, 0x8880, RZ ;  /* 0x000088806b0d7816 */ /* 0x002fca00000000ff */
[----:B------:R-:W-:-:S07]  /*2680*/  IMAD R104, R13, R106, RZ ;  /* 0x0000006a0d687224 */ /* 0x000fce00078e02ff */
.L_x_40:
[----:B------:R-:W-:Y:S05]  /*2690*/  BSYNC B1 ;  /* 0x0000000000017941 */ /* 0x000fea0003800000 */
.L_x_39:
[----:B------:R-:W-:Y:S01]  /*26a0*/  @!P1 IMAD R89, R89, R105, R104 ;  /* 0x0000006959599224 */ /* 0x000fe200078e0268 */
[----:B------:R-:W-:Y:S01]  /*26b0*/  ISETP.GE.AND P0, PT, R3, 0x9, PT ;  /* 0x000000090300780c */ /* 0x000fe20003f06270 */
[----:B------:R-:W-:Y:S01]  /*26c0*/  BSSY B1, `(.L_x_41) ;  /* 0x000000d000017945 */ /* 0x000fe20003800000 */
[----:B------:R-:W-:Y:S02]  /*26d0*/  IADD3.X R11, R15, R113, R20, P2, P3 ;  /* 0x000000710f0b7210 */ /* 0x000fe400017e6414 */
[----:B------:R3:W-:Y:S01]  /*26e0*/  @!P1 STG.E.U8 desc[UR36][R4.64+0x1], R89 ;  /* 0x0000015904009986 */ /* 0x0007e2000c101124 */
[C---:B------:R-:W-:Y:S02]  /*26f0*/  ISETP.LT.OR P1, PT, R12.reuse, 0x1, !P0 ;  /* 0x000000010c00780c */ /* 0x040fe40004721670 */
[C---:B------:R-:W-:Y:S02]  /*2700*/  ISETP.GE.AND P3, PT, R12.reuse, 0x9, PT ;  /* 0x000000090c00780c */ /* 0x040fe40003f66270 */
[----:B------:R-:W-:-:S02]  /*2710*/  ISETP.GE.AND P2, PT, R12, 0xa, PT ;  /* 0x0000000a0c00780c */ /* 0x000fc40003f46270 */
[----:B------:R-:W-:Y:S02]  /*2720*/  ISETP.LT.OR P0, PT, R12, 0x2, !P0 ;  /* 0x000000020c00780c */ /* 0x000fe40004701670 */
[C---:B------:R-:W-:Y:S02]  /*2730*/  ISETP.LT.OR P5, PT, R3.reuse, 0x1, !P3 ;  /* 0x000000010300780c */ /* 0x040fe40005fa1670 */
[----:B------:R-:W-:-:S03]  /*2740*/  ISETP.LT.OR P4, PT, R3, 0x1, !P2 ;  /* 0x000000010300780c */ /* 0x000fc60005781670 */
[----:B---3--:R-:W-:Y:S10]  /*2750*/  @P1 BRA `(.L_x_42) ;  /* 0x00000000000c1947 */ /* 0x008ff40003800000 */
[----:B--2---:R-:W1:Y:S02]  /*2760*/  LDG.E.U8 R107, desc[UR36][R10.64] ;  /* 0x000000240a6b7981 */ /* 0x004e64000c1e1100 */
[----:B-1----:R-:W-:-:S05]  /*2770*/  PRMT R13, R107, 0x8880, RZ ;  /* 0x000088806b0d7816 */ /* 0x002fca00000000ff */
[----:B------:R-:W-:-:S07]  /*2780*/  IMAD R104, R13, R106, RZ ;  /* 0x0000006a0d687224 */ /* 0x000fce00078e02ff */
.L_x_42:
[----:B------:R-:W-:Y:S05]  /*2790*/  BSYNC B1 ;  /* 0x0000000000017941 */ /* 0x000fea0003800000 */
.L_x_41:
[----:B-1----:R-:W-:Y:S01]  /*27a0*/  @!P1 IMAD R13, R90, R105, R104 ;  /* 0x000000695a0d9224 */ /* 0x002fe200078e0268 */
[----:B------:R-:W-:Y:S04]  /*27b0*/  BSSY B1, `(.L_x_43) ;  /* 0x0000006000017945 */ /* 0x000fe80003800000 */
[----:B------:R1:W-:Y:S01]  /*27c0*/  @!P1 STG.E.U8 desc[UR36][R6.64], R13 ;  /* 0x0000000d06009986 */ /* 0x0003e2000c101124 */
[----:B------:R-:W-:Y:S05]  /*27d0*/  @P0 BRA `(.L_x_44) ;  /* 0x00000000000c0947 */ /* 0x000fea0003800000 */
[----:B--2---:R-:W1:Y:S02]  /*27e0*/  LDG.E.U8 R107, desc[UR36][R10.64+0x1] ;  /* 0x000001240a6b7981 */ /* 0x004e64000c1e1100 */
[----:B-1----:R-:W-:-:S05]  /*27f0*/  PRMT R13, R107, 0x8880, RZ ;  /* 0x000088806b0d7816 */ /* 0x002fca00000000ff */
[----:B------:R-:W-:-:S07]  /*2800*/  IMAD R104, R13, R106, RZ ;  /* 0x0000006a0d687224 */ /* 0x000fce00078e02ff */
.L_x_44:
[----:B------:R-:W-:Y:S05]  /*2810*/  BSYNC B1 ;  /* 0x0000000000017941 */ /* 0x000fea0003800000 */
.L_x_43:
[----:B------:R-:W-:Y:S01]  /*2820*/  @!P0 IMAD R91, R91, R105, R104 ;  /* 0x000000695b5b8224 */ /* 0x000fe200078e0268 */
[----:B------:R-:W-:Y:S04]  /*2830*/  BSSY B1, `(.L_x_45) ;  /* 0x0000006000017945 */ /* 0x000fe80003800000 */
[----:B------:R3:W-:Y:S01]  /*2840*/  @!P0 STG.E.U8 desc[UR36][R6.64+0x1], R91 ;  /* 0x0000015b06008986 */ /* 0x0007e2000c101124 */
[----:B------:R-:W-:Y:S05]  /*2850*/  @P5 BRA `(.L_x_46) ;  /* 0x00000000000c5947 */ /* 0x000fea0003800000 */
[----:B--2---:R-:W1:Y:S02]  /*2860*/  LDG.E.U8 R107, desc[UR36][R8.64+0x8] ;  /* 0x00000824086b7981 */ /* 0x004e64000c1e1100 */
[----:B-1----:R-:W-:-:S05]  /*2870*/  PRMT R13, R107, 0x8880, RZ ;  /* 0x000088806b0d7816 */ /* 0x002fca00000000ff */
[----:B------:R-:W-:-:S07]  /*2880*/  IMAD R104, R13, R106, RZ ;  /* 0x0000006a0d687224 */ /* 0x000fce00078e02ff */
.L_x_46:
[----:B------:R-:W-:Y:S05]  /*2890*/  BSYNC B1 ;  /* 0x0000000000017941 */ /* 0x000fea0003800000 */
.L_x_45:
[----:B-1----:R-:W-:Y:S01]  /*28a0*/  @!P5 IMAD R13, R92, R105, R104 ;  /* 0x000000695c0dd224 */ /* 0x002fe200078e0268 */
[----:B------:R-:W-:Y:S04]  /*28b0*/  BSSY B1, `(.L_x_47) ;  /* 0x0000006000017945 */ /* 0x000fe80003800000 */
[----:B------:R1:W-:Y:S01]  /*28c0*/  @!P5 STG.E.U8 desc[UR36][R4.64+0x8], R13 ;  /* 0x0000080d0400d986 */ /* 0x0003e2000c101124 */
[----:B------:R-:W-:Y:S05]  /*28d0*/  @P4 BRA `(.L_x_48) ;  /* 0x00000000000c4947 */ /* 0x000fea0003800000 */
[----:B--2---:R-:W1:Y:S02]  /*28e0*/  LDG.E.U8 R107, desc[UR36][R8.64+0x9] ;  /* 0x00000924086b7981 */ /* 0x004e64000c1e1100 */
[----:B-1----:R-:W-:-:S05]  /*28f0*/  PRMT R13, R107, 0x8880, RZ ;  /* 0x000088806b0d7816 */ /* 0x002fca00000000ff */
[----:B------:R-:W-:-:S07]  /*2900*/  IMAD R104, R13, R106, RZ ;  /* 0x0000006a0d687224 */ /* 0x000fce00078e02ff */
.L_x_48:
[----:B------:R-:W-:Y:S05]  /*2910*/  BSYNC B1 ;  /* 0x0000000000017941 */ /* 0x000fea0003800000 */
.L_x_47:
[----:B------:R-:W-:Y:S01]  /*2920*/  ISETP.LT.OR P3, PT, R3, 0x9, !P3 ;  /* 0x000000090300780c */ /* 0x000fe20005f61670 */
[----:B------:R-:W-:Y:S01]  /*2930*/  @!P4 IMAD R93, R93, R105, R104 ;  /* 0x000000695d5dc224 */ /* 0x000fe200078e0268 */
[C---:B------:R-:W-:Y:S01]  /*2940*/  ISETP.GE.AND P1, PT, R12.reuse, 0x11, PT ;  /* 0x000000110c00780c */ /* 0x040fe20003f26270 */
[----:B------:R-:W-:Y:S01]  /*2950*/  BSSY B1, `(.L_x_49) ;  /* 0x000000a000017945 */ /* 0x000fe20003800000 */
[----:B------:R-:W-:Y:S02]  /*2960*/  ISETP.GE.AND P0, PT, R12, 0x12, PT ;  /* 0x000000120c00780c */ /* 0x000fe40003f06270 */
[----:B------:R4:W-:Y:S01]  /*2970*/  @!P4 STG.E.U8 desc[UR36][R4.64+0x9], R93 ;  /* 0x0000095d0400c986 */ /* 0x0009e2000c101124 */
[C---:B------:R-:W-:Y:S02]  /*2980*/  ISETP.LT.OR P2, PT, R3.reuse, 0x9, !P2 ;  /* 0x000000090300780c */ /* 0x040fe40005741670 */
[C---:B------:R-:W-:Y:S02]  /*2990*/  ISETP.LT.OR P5, PT, R3.reuse, 0x1, !P1 ;  /* 0x000000010300780c */ /* 0x040fe40004fa1670 */
[----:B------:R-:W-:-:S02]  /*29a0*/  ISETP.LT.OR P4, PT, R3, 0x1, !P0 ;  /* 0x000000010300780c */ /* 0x000fc40004781670 */
[----:B------:R-:W-:Y:S11]  /*29b0*/  @P3 BRA `(.L_x_50) ;  /* 0x00000000000c3947 */ /* 0x000ff60003800000 */
[----:B--2---:R-:W1:Y:S02]  /*29c0*/  LDG.E.U8 R107, desc[UR36][R10.64+0x8] ;  /* 0x000008240a6b7981 */ /* 0x004e64000c1e1100 */
[----:B-1----:R-:W-:-:S05]  /*29d0*/  PRMT R13, R107, 0x8880, RZ ;  /* 0x000088806b0d7816 */ /* 0x002fca00000000ff */
[----:B------:R-:W-:-:S07]  /*29e0*/  IMAD R104, R13, R106, RZ ;  /* 0x0000006a0d687224 */ /* 0x000fce00078e02ff */
.L_x_50:
[----:B------:R-:W-:Y:S05]  /*29f0*/  BSYNC B1 ;  /* 0x0000000000017941 */ /* 0x000fea0003800000 */
.L_x_49:
[----:B-1----:R-:W-:Y:S01]  /*2a00*/  @!P3 IMAD R13, R94, R105, R104 ;  /* 0x000000695e0db224 */ /* 0x002fe200078e0268 */
[----:B------:R-:W-:Y:S04]  /*2a10*/  BSSY B1, `(.L_x_51) ;  /* 0x0000006000017945 */ /* 0x000fe80003800000 */
[----:B------:R1:W-:Y:S01]  /*2a20*/  @!P3 STG.E.U8 desc[UR36][R6.64+0x8], R13 ;  /* 0x0000080d0600b986 */ /* 0x0003e2000c101124 */
[----:B------:R-:W-:Y:S05]  /*2a30*/  @P2 BRA `(.L_x_52) ;  /* 0x00000000000c2947 */ /* 0x000fea0003800000 */
[----:B--2---:R-:W1:Y:S02]  /*2a40*/  LDG.E.U8 R107, desc[UR36][R10.64+0x9] ;  /* 0x000009240a6b7981 */ /* 0x004e64000c1e1100 */
[----:B-1----:R-:W-:-:S05]  /*2a50*/  PRMT R13, R107, 0x8880, RZ ;  /* 0x000088806b0d7816 */ /* 0x002fca00000000ff */
[----:B------:R-:W-:-:S07]  /*2a60*/  IMAD R104, R13, R106, RZ ;  /* 0x0000006a0d687224 */ /* 0x000fce00078e02ff */
.L_x_52:
[----:B------:R-:W-:Y:S05]  /*2a70*/  BSYNC B1 ;  /* 0x0000000000017941 */ /* 0x000fea0003800000 */
.L_x_51:
[----:B------:R-:W-:Y:S01]  /*2a80*/  @!P2 IMAD R95, R95, R105, R104 ;  /* 0x000000695f5fa224 */ /* 0x000fe200078e0268 */
[----:B------:R-:W-:Y:S04]  /*2a90*/  BSSY B1, `(.L_x_53) ;  /* 0x0000006000017945 */ /* 0x000fe80003800000 */
[----:B------:R0:W-:Y:S01]  /*2aa0*/  @!P2 STG.E.U8 desc[UR36][R6.64+0x9], R95 ;  /* 0x0000095f0600a986 */ /* 0x0001e2000c101124 */
[----:B------:R-:W-:Y:S05]  /*2ab0*/  @P5 BRA `(.L_x_54) ;  /* 0x00000000000c5947 */ /* 0x000fea0003800000 */
[----:B--2---:R-:W1:Y:S02]  /*2ac0*/  LDG.E.U8 R107, desc[UR36][R8.64+0x10] ;  /* 0x00001024086b7981 */ /* 0x004e64000c1e1100 */
[----:B-1----:R-:W-:-:S05]  /*2ad0*/  PRMT R13, R107, 0x8880, RZ ;  /* 0x000088806b0d7816 */ /* 0x002fca00000000ff */
[----:B------:R-:W-:-:S07]  /*2ae0*/  IMAD R104, R13, R106, RZ ;  /* 0x0000006a0d687224 */ /* 0x000fce00078e02ff */
.L_x_54:
[----:B------:R-:W-:Y:S05]  /*2af0*/  BSYNC B1 ;  /* 0x0000000000017941 */ /* 0x000fea0003800000 */
.L_x_53:
[----:B-1----:R-:W-:Y:S01]  /*2b00*/  @!P5 IMAD R13, R96, R105, R104 ;  /* 0x00000069600dd224 */ /* 0x002fe200078e0268 */
[----:B------:R-:W-:Y:S04]  /*2b10*/  BSSY B1, `(.L_x_55) ;  /* 0x0000006000017945 */ /* 0x000fe80003800000 */
[----:B------:R1:W-:Y:S01]  /*2b20*/  @!P5 STG.E.U8 desc[UR36][R4.64+0x10], R13 ;  /* 0x0000100d0400d986 */ /* 0x0003e2000c101124 */
[----:B------:R-:W-:Y:S05]  /*2b30*/  @P4 BRA `(.L_x_56) ;  /* 0x00000000000c4947 */ /* 0x000fea0003800000 */
[----:B--2---:R-:W1:Y:S02]  /*2b40*/  LDG.E.U8 R107, desc[UR36][R8.64+0x11] ;  /* 0x00001124086b7981 */ /* 0x004e64000c1e1100 */
[----:B-1----:R-:W-:-:S05]  /*2b50*/  PRMT R13, R107, 0x8880, RZ ;  /* 0x000088806b0d7816 */ /* 0x002fca00000000ff */
[----:B------:R-:W-:-:S07]  /*2b60*/  IMAD R104, R13, R106, RZ ;  /* 0x0000006a0d687224 */ /* 0x000fce00078e02ff */
.L_x_56:
[----:B------:R-:W-:Y:S05]  /*2b70*/  BSYNC B1 ;  /* 0x0000000000017941 */ /* 0x000fea0003800000 */
.L_x_55:
        /* <DEDUP_REMOVED lines=13> */
.L_x_58:
[----:B------:R-:W-:Y:S05]  /*2c50*/  BSYNC B1 ;  /* 0x0000000000017941 */ /* 0x000fea0003800000 */
.L_x_57:
[----:B-1----:R-:W-:Y:S01]  /*2c60*/  @!P1 IMAD R13, R98, R105, R104 ;  /* 0x00000069620d9224 */ /* 0x002fe200078e0268 */
[----:B------:R-:W-:Y:S04]  /*2c70*/  BSSY B1, `(.L_x_59) ;  /* 0x0000006000017945 */ /* 0x000fe80003800000 */
[----:B------:R1:W-:Y:S01]  /*2c80*/  @!P1 STG.E.U8 desc[UR36][R6.64+0x10], R13 ;  /* 0x0000100d06009986 */ /* 0x0003e2000c101124 */
[----:B------:R-:W-:Y:S05]  /*2c90*/  @P0 BRA `(.L_x_60) ;  /* 0x00000000000c0947 */ /* 0x000fea0003800000 */
[----:B--2---:R-:W1:Y:S02]  /*2ca0*/  LDG.E.U8 R107, desc[UR36][R10.64+0x11] ;  /* 0x000011240a6b7981 */ /* 0x004e64000c1e1100 */
[----:B-1----:R-:W-:-:S05]  /*2cb0*/  PRMT R13, R107, 0x8880, RZ ;  /* 0x000088806b0d7816 */ /* 0x002fca00000000ff */
[----:B------:R-:W-:-:S07]  /*2cc0*/  IMAD R104, R13, R106, RZ ;  /* 0x0000006a0d687224 */ /* 0x000fce00078e02ff */
.L_x_60:
[----:B------:R-:W-:Y:S05]  /*2cd0*/  BSYNC B1 ;  /* 0x0000000000017941 */ /* 0x000fea0003800000 */
.L_x_59:
[----:B------:R-:W-:Y:S01]  /*2ce0*/  @!P0 IMAD R99, R99, R105, R104 ;  /* 0x0000006963638224 */ /* 0x000fe200078e0268 */
[----:B------:R-:W-:Y:S04]  /*2cf0*/  BSSY B1, `(.L_x_61) ;  /* 0x0000006000017945 */ /* 0x000fe80003800000 */
[----:B------:R0:W-:Y:S01]  /*2d00*/  @!P0 STG.E.U8 desc[UR36][R6.64+0x11], R99 ;  /* 0x0000116306008986 */ /* 0x0001e2000c101124 */
[----:B------:R-:W-:Y:S05]  /*2d10*/  @P5 BRA `(.L_x_62) ;  /* 0x00000000000c5947 */ /* 0x000fea0003800000 */
[----:B--2---:R-:W1:Y:S02]  /*2d20*/  LDG.E.U8 R107, desc[UR36][R8.64+0x18] ;  /* 0x00001824086b7981 */ /* 0x004e64000c1e1100 */
[----:B-1----:R-:W-:-:S05]  /*2d30*/  PRMT R13, R107, 0x8880, RZ ;  /* 0x000088806b0d7816 */ /* 0x002fca00000000ff */
[----:B------:R-:W-:-:S07]  /*2d40*/  IMAD R104, R13, R106, RZ ;  /* 0x0000006a0d687224 */ /* 0x000fce00078e02ff */
.L_x_62:
[----:B------:R-:W-:Y:S05]  /*2d50*/  BSYNC B1 ;  /* 0x0000000000017941 */ /* 0x000fea0003800000 */
.L_x_61:
[----:B-1----:R-:W-:Y:S01]  /*2d60*/  @!P5 IMAD R13, R100, R105, R104 ;  /* 0x00000069640dd224 */ /* 0x002fe200078e0268 */
[----:B------:R-:W-:Y:S04]  /*2d70*/  BSSY B1, `(.L_x_63) ;  /* 0x0000006000017945 */ /* 0x000fe80003800000 */
[----:B------:R1:W-:Y:S01]  /*2d80*/  @!P5 STG.E.U8 desc[UR36][R4.64+0x18], R13 ;  /* 0x0000180d0400d986 */ /* 0x0003e2000c101124 */
[----:B------:R-:W-:Y:S05]  /*2d90*/  @P4 BRA `(.L_x_64) ;  /* 0x00000000000c4947 */ /* 0x000fea0003800000 */
[----:B--2---:R-:W1:Y:S02]  /*2da0*/  LDG.E.U8 R107, desc[UR36][R8.64+0x19] ;  /* 0x00001924086b7981 */ /* 0x004e64000c1e1100 */
[----:B-1----:R-:W-:-:S05]  /*2db0*/  PRMT R13, R107, 0x8880, RZ ;  /* 0x000088806b0d7816 */ /* 0x002fca00000000ff */
[----:B------:R-:W-:-:S07]  /*2dc0*/  IMAD R104, R13, R106, RZ ;  /* 0x0000006a0d687224 */ /* 0x000fce00078e02ff */
.L_x_64:
[----:B------:R-:W-:Y:S05]  /*2dd0*/  BSYNC B1 ;  /* 0x0000000000017941 */ /* 0x000fea0003800000 */
.L_x_63:
        /* <DEDUP_REMOVED lines=13> */
.L_x_66:
[----:B------:R-:W-:Y:S05]  /*2eb0*/  BSYNC B1 ;  /* 0x0000000000017941 */ /* 0x000fea0003800000 */
.L_x_65:
[----:B-1----:R-:W-:Y:S01]  /*2ec0*/  @!P3 IMAD R13, R102, R105, R104 ;  /* 0x00000069660db224 */ /* 0x002fe200078e0268 */
[----:B------:R-:W-:Y:S04]  /*2ed0*/  BSSY B1, `(.L_x_67) ;  /* 0x0000006000017945 */ /* 0x000fe80003800000 */
[----:B------:R1:W-:Y:S01]  /*2ee0*/  @!P3 STG.E.U8 desc[UR36][R6.64+0x18], R13 ;  /* 0x0000180d0600b986 */ /* 0x0003e2000c101124 */
[----:B------:R-:W-:Y:S05]  /*2ef0*/  @P2 BRA `(.L_x_68) ;  /* 0x00000000000c2947 */ /* 0x000fea0003800000 */
[----:B--2---:R-:W1:Y:S02]  /*2f00*/  LDG.E.U8 R107, desc[UR36][R10.64+0x19] ;  /* 0x000019240a6b7981 */ /* 0x004e64000c1e1100 */
[----:B-1----:R-:W-:-:S05]  /*2f10*/  PRMT R13, R107, 0x8880, RZ ;  /* 0x000088806b0d7816 */ /* 0x002fca00000000ff */
[----:B------:R-:W-:-:S07]  /*2f20*/  IMAD R104, R13, R106, RZ ;  /* 0x0000006a0d687224 */ /* 0x000fce00078e02ff */
.L_x_68:
[----:B------:R-:W-:Y:S05]  /*2f30*/  BSYNC B1 ;  /* 0x0000000000017941 */ /* 0x000fea0003800000 */
.L_x_67:
[----:B------:R-:W-:Y:S01]  /*2f40*/  @!P2 IMAD R103, R103, R105, R104 ;  /* 0x000000696767a224 */ /* 0x000fe200078e0268 */
[----:B------:R-:W-:Y:S04]  /*2f50*/  BSSY B1, `(.L_x_69) ;  /* 0x0000006000017945 */ /* 0x000fe80003800000 */
[----:B------:R0:W-:Y:S01]  /*2f60*/  @!P2 STG.E.U8 desc[UR36][R6.64+0x19], R103 ;  /* 0x000019670600a986 */ /* 0x0001e2000c101124 */
[----:B------:R-:W-:Y:S05]  /*2f70*/  @P5 BRA `(.L_x_70) ;  /* 0x00000000000c5947 */ /* 0x000fea0003800000 */
[----:B--2---:R-:W1:Y:S02]  /*2f80*/  LDG.E.U8 R107, desc[UR36][R8.64+0x20] ;  /* 0x00002024086b7981 */ /* 0x004e64000c1e1100 */
[----:B-1----:R-:W-:-:S05]  /*2f90*/  PRMT R13, R107, 0x8880, RZ ;  /* 0x000088806b0d7816 */ /* 0x002fca00000000ff */
[----:B------:R-:W-:-:S07]  /*2fa0*/  IMAD R104, R13, R106, RZ ;  /* 0x0000006a0d687224 */ /* 0x000fce00078e02ff */
.L_x_70:
[----:B------:R-:W-:Y:S05]  /*2fb0*/  BSYNC B1 ;  /* 0x0000000000017941 */ /* 0x000fea0003800000 */
.L_x_69:
[----:B-1----:R-:W-:Y:S01]  /*2fc0*/  @!P5 IMAD R13, R72, R105, R104 ;  /* 0x00000069480dd224 */ /* 0x002fe200078e0268 */
[----:B------:R-:W-:Y:S04]  /*2fd0*/  BSSY B1, `(.L_x_71) ;  /* 0x0000006000017945 */ /* 0x000fe80003800000 */
[----:B------:R1:W-:Y:S01]  /*2fe0*/  @!P5 STG.E.U8 desc[UR36][R4.64+0x20], R13 ;  /* 0x0000200d0400d986 */ /* 0x0003e2000c101124 */
[----:B------:R-:W-:Y:S05]  /*2ff0*/  @P4 BRA `(.L_x_72) ;  /* 0x00000000000c4947 */ /* 0x000fea0003800000 */
[----:B--2---:R-:W1:Y:S02]  /*3000*/  LDG.E.U8 R107, desc[UR36][R8.64+0x21] ;  /* 0x00002124086b7981 */ /* 0x004e64000c1e1100 */
[----:B-1----:R-:W-:-:S05]  /*3010*/  PRMT R13, R107, 0x8880, RZ ;  /* 0x000088806b0d7816 */ /* 0x002fca00000000ff */
[----:B------:R-:W-:-:S07]  /*3020*/  IMAD R104, R13, R106, RZ ;  /* 0x0000006a0d687224 */ /* 0x000fce00078e02ff */
.L_x_72:
[----:B------:R-:W-:Y:S05]  /*3030*/  BSYNC B1 ;  /* 0x0000000000017941 */ /* 0x000fea0003800000 */
.L_x_71:
        /* <DEDUP_REMOVED lines=13> */
.L_x_74:
[----:B------:R-:W-:Y:S05]  /*3110*/  BSYNC B1 ;  /* 0x0000000000017941 */ /* 0x000fea0003800000 */
.L_x_73:
[----:B-1----:R-:W-:Y:S01]  /*3120*/  @!P1 IMAD R13, R74, R105, R104 ;  /* 0x000000694a0d9224 */ /* 0x002fe200078e0268 */
[----:B------:R-:W-:Y:S04]  /*3130*/  BSSY B1, `(.L_x_75) ;  /* 0x0000006000017945 */ /* 0x000fe80003800000 */
[----:B------:R1:W-:Y:S01]  /*3140*/  @!P1 STG.E.U8 desc[UR36][R6.64+0x20], R13 ;  /* 0x0000200d06009986 */ /* 0x0003e2000c101124 */
[----:B------:R-:W-:Y:S05]  /*3150*/  @P0 BRA `(.L_x_76) ;  /* 0x00000000000c0947 */ /* 0x000fea0003800000 */
[----:B--2---:R-:W1:Y:S02]  /*3160*/  LDG.E.U8 R107, desc[UR36][R10.64+0x21] ;  /* 0x000021240a6b7981 */ /* 0x004e64000c1e1100 */
[----:B-1----:R-:W-:-:S05]  /*3170*/  PRMT R13, R107, 0x8880, RZ ;  /* 0x000088806b0d7816 */ /* 0x002fca00000000ff */
[----:B------:R-:W-:-:S07]  /*3180*/  IMAD R104, R13, R106, RZ ;  /* 0x0000006a0d687224 */ /* 0x000fce00078e02ff */
.L_x_76:
[----:B------:R-:W-:Y:S05]  /*3190*/  BSYNC B1 ;  /* 0x0000000000017941 */ /* 0x000fea0003800000 */
.L_x_75:
[----:B------:R-:W-:Y:S01]  /*31a0*/  @!P0 IMAD R75, R75, R105, R104 ;  /* 0x000000694b4b8224 */ /* 0x000fe200078e0268 */
[----:B------:R-:W-:Y:S04]  /*31b0*/  BSSY B1, `(.L_x_77) ;  /* 0x0000006000017945 */ /* 0x000fe80003800000 */
[----:B------:R0:W-:Y:S01]  /*31c0*/  @!P0 STG.E.U8 desc[UR36][R6.64+0x21], R75 ;  /* 0x0000214b06008986 */ /* 0x0001e2000c101124 */
[----:B------:R-:W-:Y:S05]  /*31d0*/  @P5 BRA `(.L_x_78) ;  /* 0x00000000000c5947 */ /* 0x000fea0003800000 */
[----:B--2---:R-:W1:Y:S02]  /*31e0*/  LDG.E.U8 R107, desc[UR36][R8.64+0x28] ;  /* 0x00002824086b7981 */ /* 0x004e64000c1e1100 */
[----:B-1----:R-:W-:-:S05]  /*31f0*/  PRMT R13, R107, 0x8880, RZ ;  /* 0x000088806b0d7816 */ /* 0x002fca00000000ff */
[----:B------:R-:W-:-:S07]  /*3200*/  IMAD R104, R13, R106, RZ ;  /* 0x0000006a0d687224 */ /* 0x000fce00078e02ff */
.L_x_78:
[----:B------:R-:W-:Y:S05]  /*3210*/  BSYNC B1 ;  /* 0x0000000000017941 */ /* 0x000fea0003800000 */
.L_x_77:
[----:B-1----:R-:W-:Y:S01]  /*3220*/  @!P5 IMAD R13, R76, R105, R104 ;  /* 0x000000694c0dd224 */ /* 0x002fe200078e0268 */
[----:B------:R-:W-:Y:S04]  /*3230*/  BSSY B1, `(.L_x_79) ;  /* 0x0000006000017945 */ /* 0x000fe80003800000 */
[----:B------:R1:W-:Y:S01]  /*3240*/  @!P5 STG.E.U8 desc[UR36][R4.64+0x28], R13 ;  /* 0x0000280d0400d986 */ /* 0x0003e2000c101124 */
[----:B------:R-:W-:Y:S05]  /*3250*/  @P4 BRA `(.L_x_80) ;  /* 0x00000000000c4947 */ /* 0x000fea0003800000 */
[----:B--2---:R-:W1:Y:S02]  /*3260*/  LDG.E.U8 R107, desc[UR36][R8.64+0x29] ;  /* 0x00002924086b7981 */ /* 0x004e64000c1e1100 */
[----:B-1----:R-:W-:-:S05]  /*3270*/  PRMT R13, R107, 0x8880, RZ ;  /* 0x000088806b0d7816 */ /* 0x002fca00000000ff */
[----:B------:R-:W-:-:S07]  /*3280*/  IMAD R104, R13, R106, RZ ;  /* 0x0000006a0d687224 */ /* 0x000fce00078e02ff */
.L_x_80:
[----:B------:R-:W-:Y:S05]  /*3290*/  BSYNC B1 ;  /* 0x0000000000017941 */ /* 0x000fea0003800000 */
.L_x_79:
        /* <DEDUP_REMOVED lines=13> */
.L_x_82:
[----:B------:R-:W-:Y:S05]  /*3370*/  BSYNC B1 ;  /* 0x0000000000017941 */ /* 0x000fea0003800000 */
.L_x_81:
[----:B-1----:R-:W-:Y:S01]  /*3380*/  @!P3 IMAD R13, R78, R105, R104 ;  /* 0x000000694e0db224 */ /* 0x002fe200078e0268 */
[----:B------:R-:W-:Y:S04]  /*3390*/  BSSY B1, `(.L_x_83) ;  /* 0x0000006000017945 */ /* 0x000fe80003800000 */
[----:B------:R1:W-:Y:S01]  /*33a0*/  @!P3 STG.E.U8 desc[UR36][R6.64+0x28], R13 ;  /* 0x0000280d0600b986 */ /* 0x0003e2000c101124 */
[----:B------:R-:W-:Y:S05]  /*33b0*/  @P2 BRA `(.L_x_84) ;  /* 0x00000000000c2947 */ /* 0x000fea0003800000 */
[----:B--2---:R-:W1:Y:S02]  /*33c0*/  LDG.E.U8 R107, desc[UR36][R10.64+0x29] ;  /* 0x000029240a6b7981 */ /* 0x004e64000c1e1100 */
[----:B-1----:R-:W-:-:S05]  /*33d0*/  PRMT R13, R107, 0x8880, RZ ;  /* 0x000088806b0d7816 */ /* 0x002fca00000000ff */
[----:B------:R-:W-:-:S07]  /*33e0*/  IMAD R104, R13, R106, RZ ;  /* 0x0000006a0d687224 */ /* 0x000fce00078e02ff */
.L_x_84:
[----:B------:R-:W-:Y:S05]  /*33f0*/  BSYNC B1 ;  /* 0x0000000000017941 */ /* 0x000fea0003800000 */
.L_x_83:
[----:B------:R-:W-:Y:S01]  /*3400*/  @!P2 IMAD R79, R79, R105, R104 ;  /* 0x000000694f4fa224 */ /* 0x000fe200078e0268 */
[----:B------:R-:W-:Y:S04]  /*3410*/  BSSY B1, `(.L_x_85) ;  /* 0x0000006000017945 */ /* 0x000fe80003800000 */
[----:B------:R0:W-:Y:S01]  /*3420*/  @!P2 STG.E.U8 desc[UR36][R6.64+0x29], R79 ;  /* 0x0000294f0600a986 */ /* 0x0001e2000c101124 */
[----:B------:R-:W-:Y:S05]  /*3430*/  @P5 BRA `(.L_x_86) ;  /* 0x00000000000c5947 */ /* 0x000fea0003800000 */
[----:B--2---:R-:W1:Y:S02]  /*3440*/  LDG.E.U8 R107, desc[UR36][R8.64+0x30] ;  /* 0x00003024086b7981 */ /* 0x004e64000c1e1100 */
[----:B-1----:R-:W-:-:S05]  /*3450*/  PRMT R13, R107, 0x8880, RZ ;  /* 0x000088806b0d7816 */ /* 0x002fca00000000ff */
[----:B------:R-:W-:-:S07]  /*3460*/  IMAD R104, R13, R106, RZ ;  /* 0x0000006a0d687224 */ /* 0x000fce00078e02ff */
.L_x_86:
[----:B------:R-:W-:Y:S05]  /*3470*/  BSYNC B1 ;  /* 0x0000000000017941 */ /* 0x000fea0003800000 */
.L_x_85:
[----:B-1----:R-:W-:Y:S01]  /*3480*/  @!P5 IMAD R13, R80, R105, R104 ;  /* 0x00000069500dd224 */ /* 0x002fe200078e0268 */
[----:B------:R-:W-:Y:S04]  /*3490*/  BSSY B1, `(.L_x_87) ;  /* 0x0000006000017945 */ /* 0x000fe80003800000 */
[----:B------:R1:W-:Y:S01]  /*34a0*/  @!P5 STG.E.U8 desc[UR36][R4.64+0x30], R13 ;  /* 0x0000300d0400d986 */ /* 0x0003e2000c101124 */
[----:B------:R-:W-:Y:S05]  /*34b0*/  @P4 BRA `(.L_x_88) ;  /* 0x00000000000c4947 */ /* 0x000fea0003800000 */
[----:B--2---:R-:W1:Y:S02]  /*34c0*/  LDG.E.U8 R107, desc[UR36][R8.64+0x31] ;  /* 0x00003124086b7981 */ /* 0x004e64000c1e1100 */
[----:B-1----:R-:W-:-:S05]  /*34d0*/  PRMT R13, R107, 0x8880, RZ ;  /* 0x000088806b0d7816 */ /* 0x002fca00000000ff */
[----:B------:R-:W-:-:S07]  /*34e0*/  IMAD R104, R13, R106, RZ ;  /* 0x0000006a0d687224 */ /* 0x000fce00078e02ff */
.L_x_88:
[----:B------:R-:W-:Y:S05]  /*34f0*/  BSYNC B1 ;  /* 0x0000000000017941 */ /* 0x000fea0003800000 */
.L_x_87:
        /* <DEDUP_REMOVED lines=13> */
.L_x_90:
[----:B------:R-:W-:Y:S05]  /*35d0*/  BSYNC B1 ;  /* 0x0000000000017941 */ /* 0x000fea0003800000 */
.L_x_89:
[----:B-1----:R-:W-:Y:S01]  /*35e0*/  @!P1 IMAD R13, R82, R105, R104 ;  /* 0x00000069520d9224 */ /* 0x002fe200078e0268 */
[----:B------:R-:W-:Y:S04]  /*35f0*/  BSSY B1, `(.L_x_91) ;  /* 0x0000006000017945 */ /* 0x000fe80003800000 */
[----:B------:R1:W-:Y:S01]  /*3600*/  @!P1 STG.E.U8 desc[UR36][R6.64+0x30], R13 ;  /* 0x0000300d06009986 */ /* 0x0003e2000c101124 */
[----:B------:R-:W-:Y:S05]  /*3610*/  @P0 BRA `(.L_x_92) ;  /* 0x00000000000c0947 */ /* 0x000fea0003800000 */
[----:B--2---:R-:W1:Y:S02]  /*3620*/  LDG.E.U8 R107, desc[UR36][R10.64+0x31] ;  /* 0x000031240a6b7981 */ /* 0x004e64000c1e1100 */
[----:B-1----:R-:W-:-:S05]  /*3630*/  PRMT R13, R107, 0x8880, RZ ;  /* 0x000088806b0d7816 */ /* 0x002fca00000000ff */
[----:B------:R-:W-:-:S07]  /*3640*/  IMAD R104, R13, R106, RZ ;  /* 0x0000006a0d687224 */ /* 0x000fce00078e02ff */
.L_x_92:
[----:B------:R-:W-:Y:S05]  /*3650*/  BSYNC B1 ;  /* 0x0000000000017941 */ /* 0x000fea0003800000 */
.L_x_91:
[----:B------:R-:W-:Y:S01]  /*3660*/  @!P0 IMAD R83, R83, R105, R104 ;  /* 0x0000006953538224 */ /* 0x000fe200078e0268 */
[----:B------:R-:W-:Y:S04]  /*3670*/  BSSY B1, `(.L_x_93) ;  /* 0x0000006000017945 */ /* 0x000fe80003800000 */
[----:B------:R0:W-:Y:S01]  /*3680*/  @!P0 STG.E.U8 desc[UR36][R6.64+0x31], R83 ;  /* 0x0000315306008986 */ /* 0x0001e2000c101124 */
[----:B------:R-:W-:Y:S05]  /*3690*/  @P5 BRA `(.L_x_94) ;  /* 0x00000000000c5947 */ /* 0x000fea0003800000 */
[----:B--2---:R-:W1:Y:S02]  /*36a0*/  LDG.E.U8 R107, desc[UR36][R8.64+0x38] ;  /* 0x00003824086b7981 */ /* 0x004e64000c1e1100 */
[----:B-1----:R-:W-:-:S05]  /*36b0*/  PRMT R13, R107, 0x8880, RZ ;  /* 0x000088806b0d7816 */ /* 0x002fca00000000ff */
[----:B------:R-:W-:-:S07]  /*36c0*/  IMAD R104, R13, R106, RZ ;  /* 0x0000006a0d687224 */ /* 0x000fce00078e02ff */
.L_x_94:
[----:B------:R-:W-:Y:S05]  /*36d0*/  BSYNC B1 ;  /* 0x0000000000017941 */ /* 0x000fea0003800000 */
.L_x_93:
[----:B-1----:R-:W-:Y:S01]  /*36e0*/  @!P5 IMAD R13, R84, R105, R104 ;  /* 0x00000069540dd224 */ /* 0x002fe200078e0268 */
[----:B------:R-:W-:Y:S04]  /*36f0*/  BSSY B1, `(.L_x_95) ;  /* 0x0000006000017945 */ /* 0x000fe80003800000 */
[----:B------:R1:W-:Y:S01]  /*3700*/  @!P5 STG.E.U8 desc[UR36][R4.64+0x38], R13 ;  /* 0x0000380d0400d986 */ /* 0x0003e2000c101124 */
[----:B------:R-:W-:Y:S05]  /*3710*/  @P4 BRA `(.L_x_96) ;  /* 0x00000000000c4947 */ /* 0x000fea0003800000 */
[----:B--2---:R-:W1:Y:S02]  /*3720*/  LDG.E.U8 R107, desc[UR36][R8.64+0x39] ;  /* 0x00003924086b7981 */ /* 0x004e64000c1e1100 */
[----:B-1----:R-:W-:-:S05]  /*3730*/  PRMT R13, R107, 0x8880, RZ ;  /* 0x000088806b0d7816 */ /* 0x002fca00000000ff */
[----:B------:R-:W-:-:S07]  /*3740*/  IMAD R104, R13, R106, RZ ;  /* 0x0000006a0d687224 */ /* 0x000fce00078e02ff */
.L_x_96:
[----:B------:R-:W-:Y:S05]  /*3750*/  BSYNC B1 ;  /* 0x0000000000017941 */ /* 0x000fea0003800000 */
.L_x_95:
        /* <DEDUP_REMOVED lines=13> */
.L_x_98:
[----:B------:R-:W-:Y:S05]  /*3830*/  BSYNC B1 ;  /* 0x0000000000017941 */ /* 0x000fea0003800000 */
.L_x_97:
[----:B-1----:R-:W-:Y:S01]  /*3840*/  @!P3 IMAD R13, R86, R105, R104 ;  /* 0x00000069560db224 */ /* 0x002fe200078e0268 */
[----:B------:R-:W-:Y:S04]  /*3850*/  BSSY B1, `(.L_x_99) ;  /* 0x0000006000017945 */ /* 0x000fe80003800000 */
[----:B------:R1:W-:Y:S01]  /*3860*/  @!P3 STG.E.U8 desc[UR36][R6.64+0x38], R13 ;  /* 0x0000380d0600b986 */ /* 0x0003e2000c101124 */
[----:B------:R-:W-:Y:S05]  /*3870*/  @P2 BRA `(.L_x_100) ;  /* 0x00000000000c2947 */ /* 0x000fea0003800000 */
[----:B--2---:R-:W1:Y:S02]  /*3880*/  LDG.E.U8 R107, desc[UR36][R10.64+0x39] ;  /* 0x000039240a6b7981 */ /* 0x004e64000c1e1100 */
[----:B-1----:R-:W-:-:S05]  /*3890*/  PRMT R13, R107, 0x8880, RZ ;  /* 0x000088806b0d7816 */ /* 0x002fca00000000ff */
[----:B------:R-:W-:-:S07]  /*38a0*/  IMAD R104, R13, R106, RZ ;  /* 0x0000006a0d687224 */ /* 0x000fce00078e02ff */
.L_x_100:
[----:B------:R-:W-:Y:S05]  /*38b0*/  BSYNC B1 ;  /* 0x0000000000017941 */ /* 0x000fea0003800000 */
.L_x_99:
[----:B------:R-:W-:Y:S01]  /*38c0*/  @!P2 IMAD R87, R87, R105, R104 ;  /* 0x000000695757a224 */ /* 0x000fe200078e0268 */
[----:B------:R-:W-:Y:S04]  /*38d0*/  BSSY B1, `(.L_x_101) ;  /* 0x0000006000017945 */ /* 0x000fe80003800000 */
[----:B------:R0:W-:Y:S01]  /*38e0*/  @!P2 STG.E.U8 desc[UR36][R6.64+0x39], R87 ;  /* 0x000039570600a986 */ /* 0x0001e2000c101124 */
[----:B------:R-:W-:Y:S05]  /*38f0*/  @P5 BRA `(.L_x_102) ;  /* 0x00000000000c5947 */ /* 0x000fea0003800000 */
[----:B--2---:R-:W1:Y:S02]  /*3900*/  LDG.E.U8 R107, desc[UR36][R8.64+0x40] ;  /* 0x00004024086b7981 */ /* 0x004e64000c1e1100 */
[----:B-1----:R-:W-:-:S05]  /*3910*/  PRMT R13, R107, 0x8880, RZ ;  /* 0x000088806b0d7816 */ /* 0x002fca00000000ff */
[----:B------:R-:W-:-:S07]  /*3920*/  IMAD R104, R13, R106, RZ ;  /* 0x0000006a0d687224 */ /* 0x000fce00078e02ff */
.L_x_102:
[----:B------:R-:W-:Y:S05]  /*3930*/  BSYNC B1 ;  /* 0x0000000000017941 */ /* 0x000fea0003800000 */
.L_x_101:
[----:B-1----:R-:W-:Y:S01]  /*3940*/  @!P5 IMAD R13, R56, R105, R104 ;  /* 0x00000069380dd224 */ /* 0x002fe200078e0268 */
[----:B------:R-:W-:Y:S04]  /*3950*/  BSSY B1, `(.L_x_103) ;  /* 0x0000006000017945 */ /* 0x000fe80003800000 */
[----:B------:R1:W-:Y:S01]  /*3960*/  @!P5 STG.E.U8 desc[UR36][R4.64+0x40], R13 ;  /* 0x0000400d0400d986 */ /* 0x0003e2000c101124 */
[----:B------:R-:W-:Y:S05]  /*3970*/  @P4 BRA `(.L_x_104) ;  /* 0x00000000000c4947 */ /* 0x000fea0003800000 */
[----:B--2---:R-:W1:Y:S02]  /*3980*/  LDG.E.U8 R107, desc[UR36][R8.64+0x41] ;  /* 0x00004124086b7981 */ /* 0x004e64000c1e1100 */
[----:B-1----:R-:W-:-:S05]  /*3990*/  PRMT R13, R107, 0x8880, RZ ;  /* 0x000088806b0d7816 */ /* 0x002fca00000000ff */
[----:B------:R-:W-:-:S07]  /*39a0*/  IMAD R104, R13, R106, RZ ;  /* 0x0000006a0d687224 */ /* 0x000fce00078e02ff */
.L_x_104:
[----:B------:R-:W-:Y:S05]  /*39b0*/  BSYNC B1 ;  /* 0x0000000000017941 */ /* 0x000fea0003800000 */
.L_x_103:
        /* <DEDUP_REMOVED lines=13> */
.L_x_106:
[----:B------:R-:W-:Y:S05]  /*3a90*/  BSYNC B1 ;  /* 0x0000000000017941 */ /* 0x000fea0003800000 */
.L_x_105:
[----:B-1----:R-:W-:Y:S01]  /*3aa0*/  @!P1 IMAD R13, R58, R105, R104 ;  /* 0x000000693a0d9224 */ /* 0x002fe200078e0268 */
[----:B------:R-:W-:Y:S04]  /*3ab0*/  BSSY B1, `(.L_x_107) ;  /* 0x0000006000017945 */ /* 0x000fe80003800000 */
[----:B------:R1:W-:Y:S01]  /*3ac0*/  @!P1 STG.E.U8 desc[UR36][R6.64+0x40], R13 ;  /* 0x0000400d06009986 */ /* 0x0003e2000c101124 */
[----:B------:R-:W-:Y:S05]  /*3ad0*/  @P0 BRA `(.L_x_108) ;  /* 0x00000000000c0947 */ /* 0x000fea0003800000 */
[----:B--2---:R-:W1:Y:S02]  /*3ae0*/  LDG.E.U8 R107, desc[UR36][R10.64+0x41] ;  /* 0x000041240a6b7981 */ /* 0x004e64000c1e1100 */
[----:B-1----:R-:W-:-:S05]  /*3af0*/  PRMT R13, R107, 0x8880, RZ ;  /* 0x000088806b0d7816 */ /* 0x002fca00000000ff */
[----:B------:R-:W-:-:S07]  /*3b00*/  IMAD R104, R13, R106, RZ ;  /* 0x0000006a0d687224 */ /* 0x000fce00078e02ff */
.L_x_108:
[----:B------:R-:W-:Y:S05]  /*3b10*/  BSYNC B1 ;  /* 0x0000000000017941 */ /* 0x000fea0003800000 */
.L_x_107:
[----:B------:R-:W-:Y:S01]  /*3b20*/  @!P0 IMAD R59, R59, R105, R104 ;  /* 0x000000693b3b8224 */ /* 0x000fe200078e0268 */
[----:B------:R-:W-:Y:S04]  /*3b30*/  BSSY B1, `(.L_x_109) ;  /* 0x0000006000017945 */ /* 0x000fe80003800000 */
[----:B------:R0:W-:Y:S01]  /*3b40*/  @!P0 STG.E.U8 desc[UR36][R6.64+0x41], R59 ;  /* 0x0000413b06008986 */ /* 0x0001e2000c101124 */
[----:B------:R-:W-:Y:S05]  /*3b50*/  @P5 BRA `(.L_x_110) ;  /* 0x00000000000c5947 */ /* 0x000fea0003800000 */
[----:B--2---:R-:W1:Y:S02]  /*3b60*/  LDG.E.U8 R107, desc[UR36][R8.64+0x48] ;  /* 0x00004824086b7981 */ /* 0x004e64000c1e1100 */
[----:B-1----:R-:W-:-:S05]  /*3b70*/  PRMT R13, R107, 0x8880, RZ ;  /* 0x000088806b0d7816 */ /* 0x002fca00000000ff */
[----:B------:R-:W-:-:S07]  /*3b80*/  IMAD R104, R13, R106, RZ ;  /* 0x0000006a0d687224 */ /* 0x000fce00078e02ff */
.L_x_110:
[----:B------:R-:W-:Y:S05]  /*3b90*/  BSYNC B1 ;  /* 0x0000000000017941 */ /* 0x000fea0003800000 */
.L_x_109:
[----:B-1----:R-:W-:Y:S01]  /*3ba0*/  @!P5 IMAD R13, R60, R105, R104 ;  /* 0x000000693c0dd224 */ /* 0x002fe200078e0268 */
[----:B------:R-:W-:Y:S04]  /*3bb0*/  BSSY B1, `(.L_x_111) ;  /* 0x0000006000017945 */ /* 0x000fe80003800000 */
[----:B------:R1:W-:Y:S01]  /*3bc0*/  @!P5 STG.E.U8 desc[UR36][R4.64+0x48], R13 ;  /* 0x0000480d0400d986 */ /* 0x0003e2000c101124 */
[----:B------:R-:W-:Y:S05]  /*3bd0*/  @P4 BRA `(.L_x_112) ;  /* 0x00000000000c4947 */ /* 0x000fea0003800000 */
[----:B--2---:R-:W1:Y:S02]  /*3be0*/  LDG.E.U8 R107, desc[UR36][R8.64+0x49] ;  /* 0x00004924086b7981 */ /* 0x004e64000c1e1100 */
[----:B-1----:R-:W-:-:S05]  /*3bf0*/  PRMT R13, R107, 0x8880, RZ ;  /* 0x000088806b0d7816 */ /* 0x002fca00000000ff */
[----:B------:R-:W-:-:S07]  /*3c00*/  IMAD R104, R13, R106, RZ ;  /* 0x0000006a0d687224 */ /* 0x000fce00078e02ff */
.L_x_112:
[----:B------:R-:W-:Y:S05]  /*3c10*/  BSYNC B1 ;  /* 0x0000000000017941 */ /* 0x000fea0003800000 */
.L_x_111:
        /* <DEDUP_REMOVED lines=13> */
.L_x_114:
[----:B------:R-:W-:Y:S05]  /*3cf0*/  BSYNC B1 ;  /* 0x0000000000017941 */ /* 0x000fea0003800000 */
.L_x_113:
[----:B-1----:R-:W-:Y:S01]  /*3d00*/  @!P3 IMAD R13, R62, R105, R104 ;  /* 0x000000693e0db224 */ /* 0x002fe200078e0268 */
[----:B------:R-:W-:Y:S04]  /*3d10*/  BSSY B1, `(.L_x_115) ;  /* 0x0000006000017945 */ /* 0x000fe80003800000 */
[----:B------:R1:W-:Y:S01]  /*3d20*/  @!P3 STG.E.U8 desc[UR36][R6.64+0x48], R13 ;  /* 0x0000480d0600b986 */ /* 0x0003e2000c101124 */
[----:B------:R-:W-:Y:S05]  /*3d30*/  @P2 BRA `(.L_x_116) ;  /* 0x00000000000c2947 */ /* 0x000fea0003800000 */
[----:B--2---:R-:W1:Y:S02]  /*3d40*/  LDG.E.U8 R107, desc[UR36][R10.64+0x49] ;  /* 0x000049240a6b7981 */ /* 0x004e64000c1e1100 */
[----:B-1----:R-:W-:-:S05]  /*3d50*/  PRMT R13, R107, 0x8880, RZ ;  /* 0x000088806b0d7816 */ /* 0x002fca00000000ff */
[----:B------:R-:W-:-:S07]  /*3d60*/  IMAD R104, R13, R106, RZ ;  /* 0x0000006a0d687224 */ /* 0x000fce00078e02ff */
.L_x_116:
[----:B------:R-:W-:Y:S05]  /*3d70*/  BSYNC B1 ;  /* 0x0000000000017941 */ /* 0x000fea0003800000 */
.L_x_115:
[----:B------:R-:W-:Y:S01]  /*3d80*/  @!P2 IMAD R63, R63, R105, R104 ;  /* 0x000000693f3fa224 */ /* 0x000fe200078e0268 */
[----:B------:R-:W-:Y:S04]  /*3d90*/  BSSY B1, `(.L_x_117) ;  /* 0x0000006000017945 */ /* 0x000fe80003800000 */
[----:B------:R0:W-:Y:S01]  /*3da0*/  @!P2 STG.E.U8 desc[UR36][R6.64+0x49], R63 ;  /* 0x0000493f0600a986 */ /* 0x0001e2000c101124 */
[----:B------:R-:W-:Y:S05]  /*3db0*/  @P5 BRA `(.L_x_118) ;  /* 0x00000000000c5947 */ /* 0x000fea0003800000 */
[----:B--2---:R-:W1:Y:S02]  /*3dc0*/  LDG.E.U8 R107, desc[UR36][R8.64+0x50] ;  /* 0x00005024086b7981 */ /* 0x004e64000c1e1100 */
[----:B-1----:R-:W-:-:S05]  /*3dd0*/  PRMT R13, R107, 0x8880, RZ ;  /* 0x000088806b0d7816 */ /* 0x002fca00000000ff */
[----:B------:R-:W-:-:S07]  /*3de0*/  IMAD R104, R13, R106, RZ ;  /* 0x0000006a0d687224 */ /* 0x000fce00078e02ff */
.L_x_118:
[----:B------:R-:W-:Y:S05]  /*3df0*/  BSYNC B1 ;  /* 0x0000000000017941 */ /* 0x000fea0003800000 */
.L_x_117:
[----:B-1----:R-:W-:Y:S01]  /*3e00*/  @!P5 IMAD R13, R64, R105, R104 ;  /* 0x00000069400dd224 */ /* 0x002fe200078e0268 */
[----:B------:R-:W-:Y:S04]  /*3e10*/  BSSY B1, `(.L_x_119) ;  /* 0x0000006000017945 */ /* 0x000fe80003800000 */
[----:B------:R1:W-:Y:S01]  /*3e20*/  @!P5 STG.E.U8 desc[UR36][R4.64+0x50], R13 ;  /* 0x0000500d0400d986 */ /* 0x0003e2000c101124 */
[----:B------:R-:W-:Y:S05]  /*3e30*/  @P4 BRA `(.L_x_120) ;  /* 0x00000000000c4947 */ /* 0x000fea0003800000 */
[----:B--2---:R-:W1:Y:S02]  /*3e40*/  LDG.E.U8 R107, desc[UR36][R8.64+0x51] ;  /* 0x00005124086b7981 */ /* 0x004e64000c1e1100 */
[----:B-1----:R-:W-:-:S05]  /*3e50*/  PRMT R13, R107, 0x8880, RZ ;  /* 0x000088806b0d7816 */ /* 0x002fca00000000ff */
[----:B------:R-:W-:-:S07]  /*3e60*/  IMAD R104, R13, R106, RZ ;  /* 0x0000006a0d687224 */ /* 0x000fce00078e02ff */
.L_x_120:
[----:B------:R-:W-:Y:S05]  /*3e70*/  BSYNC B1 ;  /* 0x0000000000017941 */ /* 0x000fea0003800000 */
.L_x_119:
        /* <DEDUP_REMOVED lines=13> */
.L_x_122:
[----:B------:R-:W-:Y:S05]  /*3f50*/  BSYNC B1 ;  /* 0x0000000000017941 */ /* 0x000fea0003800000 */
.L_x_121:
[----:B-1----:R-:W-:Y:S01]  /*3f60*/  @!P1 IMAD R13, R66, R105, R104 ;  /* 0x00000069420d9224 */ /* 0x002fe200078e0268 */
[----:B------:R-:W-:Y:S04]  /*3f70*/  BSSY B1, `(.L_x_123) ;  /* 0x0000006000017945 */ /* 0x000fe80003800000 */
[----:B------:R1:W-:Y:S01]  /*3f80*/  @!P1 STG.E.U8 desc[UR36][R6.64+0x50], R13 ;  /* 0x0000500d06009986 */ /* 0x0003e2000c101124 */
[----:B------:R-:W-:Y:S05]  /*3f90*/  @P0 BRA `(.L_x_124) ;  /* 0x00000000000c0947 */ /* 0x000fea0003800000 */
[----:B--2---:R-:W1:Y:S02]  /*3fa0*/  LDG.E.U8 R107, desc[UR36][R10.64+0x51] ;  /* 0x000051240a6b7981 */ /* 0x004e64000c1e1100 */
[----:B-1----:R-:W-:-:S05]  /*3fb0*/  PRMT R13, R107, 0x8880, RZ ;  /* 0x000088806b0d7816 */ /* 0x002fca00000000ff */
[----:B------:R-:W-:-:S07]  /*3fc0*/  IMAD R104, R13, R106, RZ ;  /* 0x0000006a0d687224 */ /* 0x000fce00078e02ff */
.L_x_124:
[----:B------:R-:W-:Y:S05]  /*3fd0*/  BSYNC B1 ;  /* 0x0000000000017941 */ /* 0x000fea0003800000 */
.L_x_123:
[----:B------:R-:W-:Y:S01]  /*3fe0*/  @!P0 IMAD R67, R67, R105, R104 ;  /* 0x0000006943438224 */ /* 0x000fe200078e0268 */
[----:B------:R-:W-:Y:S04]  /*3ff0*/  BSSY B1, `(.L_x_125) ;  /* 0x0000006000017945 */ /* 0x000fe80003800000 */
[----:B------:R0:W-:Y:S01]  /*4000*/  @!P0 STG.E.U8 desc[UR36][R6.64+0x51], R67 ;  /* 0x0000514306008986 */ /* 0x0001e2000c101124 */
[----:B------:R-:W-:Y:S05]  /*4010*/  @P5 BRA `(.L_x_126) ;  /* 0x00000000000c5947 */ /* 0x000fea0003800000 */
[----:B--2---:R-:W1:Y:S02]  /*4020*/  LDG.E.U8 R107, desc[UR36][R8.64+0x58] ;  /* 0x00005824086b7981 */ /* 0x004e64000c1e1100 */
[----:B-1----:R-:W-:-:S05]  /*4030*/  PRMT R13, R107, 0x8880, RZ ;  /* 0x000088806b0d7816 */ /* 0x002fca00000000ff */
[----:B------:R-:W-:-:S07]  /*4040*/  IMAD R104, R13, R106, RZ ;  /* 0x0000006a0d687224 */ /* 0x000fce00078e02ff */
.L_x_126:
[----:B------:R-:W-:Y:S05]  /*4050*/  BSYNC B1 ;  /* 0x0000000000017941 */ /* 0x000fea0003800000 */
.L_x_125:
[----:B-1----:R-:W-:Y:S01]  /*4060*/  @!P5 IMAD R13, R68, R105, R104 ;  /* 0x00000069440dd224 */ /* 0x002fe200078e0268 */
[----:B------:R-:W-:Y:S04]  /*4070*/  BSSY B1, `(.L_x_127) ;  /* 0x0000006000017945 */ /* 0x000fe80003800000 */
[----:B------:R1:W-:Y:S01]  /*4080*/  @!P5 STG.E.U8 desc[UR36][R4.64+0x58], R13 ;  /* 0x0000580d0400d986 */ /* 0x0003e2000c101124 */
[----:B------:R-:W-:Y:S05]  /*4090*/  @P4 BRA `(.L_x_128) ;  /* 0x00000000000c4947 */ /* 0x000fea0003800000 */
[----:B--2---:R-:W1:Y:S02]  /*40a0*/  LDG.E.U8 R107, desc[UR36][R8.64+0x59] ;  /* 0x00005924086b7981 */ /* 0x004e64000c1e1100 */
[----:B-1----:R-:W-:-:S05]  /*40b0*/  PRMT R13, R107, 0x8880, RZ ;  /* 0x000088806b0d7816 */ /* 0x002fca00000000ff */
[----:B------:R-:W-:-:S07]  /*40c0*/  IMAD R104, R13, R106, RZ ;  /* 0x0000006a0d687224 */ /* 0x000fce00078e02ff */
.L_x_128:
[----:B------:R-:W-:Y:S05]  /*40d0*/  BSYNC B1 ;  /* 0x0000000000017941 */ /* 0x000fea0003800000 */
.L_x_127:
        /* <DEDUP_REMOVED lines=13> */
.L_x_130:
[----:B------:R-:W-:Y:S05]  /*41b0*/  BSYNC B1 ;  /* 0x0000000000017941 */ /* 0x000fea0003800000 */
.L_x_129:
[----:B-1----:R-:W-:Y:S01]  /*41c0*/  @!P3 IMAD R13, R70, R105, R104 ;  /* 0x00000069460db224 */ /* 0x002fe200078e0268 */
[----:B------:R-:W-:Y:S04]  /*41d0*/  BSSY B1, `(.L_x_131) ;  /* 0x0000006000017945 */ /* 0x000fe80003800000 */
[----:B------:R1:W-:Y:S01]  /*41e0*/  @!P3 STG.E.U8 desc[UR36][R6.64+0x58], R13 ;  /* 0x0000580d0600b986 */ /* 0x0003e2000c101124 */
[----:B------:R-:W-:Y:S05]  /*41f0*/  @P2 BRA `(.L_x_132) ;  /* 0x00000000000c2947 */ /* 0x000fea0003800000 */
[----:B--2---:R-:W1:Y:S02]  /*4200*/  LDG.E.U8 R107, desc[UR36][R10.64+0x59] ;  /* 0x000059240a6b7981 */ /* 0x004e64000c1e1100 */
[----:B-1----:R-:W-:-:S05]  /*4210*/  PRMT R13, R107, 0x8880, RZ ;  /* 0x000088806b0d7816 */ /* 0x002fca00000000ff */
[----:B------:R-:W-:-:S07]  /*4220*/  IMAD R104, R13, R106, RZ ;  /* 0x0000006a0d687224 */ /* 0x000fce00078e02ff */
.L_x_132:
[----:B------:R-:W-:Y:S05]  /*4230*/  BSYNC B1 ;  /* 0x0000000000017941 */ /* 0x000fea0003800000 */
.L_x_131:
[----:B------:R-:W-:Y:S01]  /*4240*/  @!P2 IMAD R71, R71, R105, R104 ;  /* 0x000000694747a224 */ /* 0x000fe200078e0268 */
[----:B------:R-:W-:Y:S04]  /*4250*/  BSSY B1, `(.L_x_133) ;  /* 0x0000006000017945 */ /* 0x000fe80003800000 */
[----:B------:R0:W-:Y:S01]  /*4260*/  @!P2 STG.E.U8 desc[UR36][R6.64+0x59], R71 ;  /* 0x000059470600a986 */ /* 0x0001e2000c101124 */
[----:B------:R-:W-:Y:S05]  /*4270*/  @P5 BRA `(.L_x_134) ;  /* 0x00000000000c5947 */ /* 0x000fea0003800000 */
[----:B--2---:R-:W1:Y:S02]  /*4280*/  LDG.E.U8 R107, desc[UR36][R8.64+0x60] ;  /* 0x00006024086b7981 */ /* 0x004e64000c1e1100 */
[----:B-1----:R-:W-:-:S05]  /*4290*/  PRMT R13, R107, 0x8880, RZ ;  /* 0x000088806b0d7816 */ /* 0x002fca00000000ff */
[----:B------:R-:W-:-:S07]  /*42a0*/  IMAD R104, R13, R106, RZ ;  /* 0x0000006a0d687224 */ /* 0x000fce00078e02ff */
.L_x_134:
[----:B------:R-:W-:Y:S05]  /*42b0*/  BSYNC B1 ;  /* 0x0000000000017941 */ /* 0x000fea0003800000 */
.L_x_133:
[----:B-1----:R-:W-:Y:S01]  /*42c0*/  @!P5 IMAD R13, R40, R105, R104 ;  /* 0x00000069280dd224 */ /* 0x002fe200078e0268 */
[----:B------:R-:W-:Y:S04]  /*42d0*/  BSSY B1, `(.L_x_135) ;  /* 0x0000006000017945 */ /* 0x000fe80003800000 */
[----:B------:R1:W-:Y:S01]  /*42e0*/  @!P5 STG.E.U8 desc[UR36][R4.64+0x60], R13 ;  /* 0x0000600d0400d986 */ /* 0x0003e2000c101124 */
[----:B------:R-:W-:Y:S05]  /*42f0*/  @P4 BRA `(.L_x_136) ;  /* 0x00000000000c4947 */ /* 0x000fea0003800000 */
[----:B--2---:R-:W1:Y:S02]  /*4300*/  LDG.E.U8 R107, desc[UR36][R8.64+0x61] ;  /* 0x00006124086b7981 */ /* 0x004e64000c1e1100 */
[----:B-1----:R-:W-:-:S05]  /*4310*/  PRMT R13, R107, 0x8880, RZ ;  /* 0x000088806b0d7816 */ /* 0x002fca00000000ff */
[----:B------:R-:W-:-:S07]  /*4320*/  IMAD R104, R13, R106, RZ ;  /* 0x0000006a0d687224 */ /* 0x000fce00078e02ff */
.L_x_136:
[----:B------:R-:W-:Y:S05]  /*4330*/  BSYNC B1 ;  /* 0x0000000000017941 */ /* 0x000fea0003800000 */
.L_x_135:
        /* <DEDUP_REMOVED lines=13> */
.L_x_138:
[----:B------:R-:W-:Y:S05]  /*4410*/  BSYNC B1 ;  /* 0x0000000000017941 */ /* 0x000fea0003800000 */
.L_x_137:
[----:B-1----:R-:W-:Y:S01]  /*4420*/  @!P1 IMAD R13, R42, R105, R104 ;  /* 0x000000692a0d9224 */ /* 0x002fe200078e0268 */
[----:B------:R-:W-:Y:S04]  /*4430*/  BSSY B1, `(.L_x_139) ;  /* 0x0000006000017945 */ /* 0x000fe80003800000 */
[----:B------:R1:W-:Y:S01]  /*4440*/  @!P1 STG.E.U8 desc[UR36][R6.64+0x60], R13 ;  /* 0x0000600d06009986 */ /* 0x0003e2000c101124 */
[----:B------:R-:W-:Y:S05]  /*4450*/  @P0 BRA `(.L_x_140) ;  /* 0x00000000000c0947 */ /* 0x000fea0003800000 */
[----:B--2---:R-:W1:Y:S02]  /*4460*/  LDG.E.U8 R107, desc[UR36][R10.64+0x61] ;  /* 0x000061240a6b7981 */ /* 0x004e64000c1e1100 */
[----:B-1----:R-:W-:-:S05]  /*4470*/  PRMT R13, R107, 0x8880, RZ ;  /* 0x000088806b0d7816 */ /* 0x002fca00000000ff */
[----:B------:R-:W-:-:S07]  /*4480*/  IMAD R104, R13, R106, RZ ;  /* 0x0000006a0d687224 */ /* 0x000fce00078e02ff */
.L_x_140:
[----:B------:R-:W-:Y:S05]  /*4490*/  BSYNC B1 ;  /* 0x0000000000017941 */ /* 0x000fea0003800000 */
.L_x_139:
[----:B------:R-:W-:Y:S01]  /*44a0*/  @!P0 IMAD R43, R43, R105, R104 ;  /* 0x000000692b2b8224 */ /* 0x000fe200078e0268 */
[----:B------:R-:W-:Y:S04]  /*44b0*/  BSSY B1, `(.L_x_141) ;  /* 0x0000006000017945 */ /* 0x000fe80003800000 */
[----:B------:R0:W-:Y:S01]  /*44c0*/  @!P0 STG.E.U8 desc[UR36][R6.64+0x61], R43 ;  /* 0x0000612b06008986 */ /* 0x0001e2000c101124 */
[----:B------:R-:W-:Y:S05]  /*44d0*/  @P5 BRA `(.L_x_142) ;  /* 0x00000000000c5947 */ /* 0x000fea0003800000 */
[----:B--2---:R-:W1:Y:S02]  /*44e0*/  LDG.E.U8 R107, desc[UR36][R8.64+0x68] ;  /* 0x00006824086b7981 */ /* 0x004e64000c1e1100 */
[----:B-1----:R-:W-:-:S05]  /*44f0*/  PRMT R13, R107, 0x8880, RZ ;  /* 0x000088806b0d7816 */ /* 0x002fca00000000ff */
[----:B------:R-:W-:-:S07]  /*4500*/  IMAD R104, R13, R106, RZ ;  /* 0x0000006a0d687224 */ /* 0x000fce00078e02ff */
.L_x_142:
[----:B------:R-:W-:Y:S05]  /*4510*/  BSYNC B1 ;  /* 0x0000000000017941 */ /* 0x000fea0003800000 */
.L_x_141:
[----:B-1----:R-:W-:Y:S01]  /*4520*/  @!P5 IMAD R13, R44, R105, R104 ;  /* 0x000000692c0dd224 */ /* 0x002fe200078e0268 */
[----:B------:R-:W-:Y:S04]  /*4530*/  BSSY B1, `(.L_x_143) ;  /* 0x0000006000017945 */ /* 0x000fe80003800000 */
[----:B------:R1:W-:Y:S01]  /*4540*/  @!P5 STG.E.U8 desc[UR36][R4.64+0x68], R13 ;  /* 0x0000680d0400d986 */ /* 0x0003e2000c101124 */
[----:B------:R-:W-:Y:S05]  /*4550*/  @P4 BRA `(.L_x_144) ;  /* 0x00000000000c4947 */ /* 0x000fea0003800000 */
[----:B--2---:R-:W1:Y:S02]  /*4560*/  LDG.E.U8 R107, desc[UR36][R8.64+0x69] ;  /* 0x00006924086b7981 */ /* 0x004e64000c1e1100 */
[----:B-1----:R-:W-:-:S05]  /*4570*/  PRMT R13, R107, 0x8880, RZ ;  /* 0x000088806b0d7816 */ /* 0x002fca00000000ff */
[----:B------:R-:W-:-:S07]  /*4580*/  IMAD R104, R13, R106, RZ ;  /* 0x0000006a0d687224 */ /* 0x000fce00078e02ff */
.L_x_144:
[----:B------:R-:W-:Y:S05]  /*4590*/  BSYNC B1 ;  /* 0x0000000000017941 */ /* 0x000fea0003800000 */
.L_x_143:
        /* <DEDUP_REMOVED lines=13> */
.L_x_146:
[----:B------:R-:W-:Y:S05]  /*4670*/  BSYNC B1 ;  /* 0x0000000000017941 */ /* 0x000fea0003800000 */
.L_x_145:
[----:B-1----:R-:W-:Y:S01]  /*4680*/  @!P3 IMAD R13, R46, R105, R104 ;  /* 0x000000692e0db224 */ /* 0x002fe200078e0268 */
[----:B------:R-:W-:Y:S04]  /*4690*/  BSSY B1, `(.L_x_147) ;  /* 0x0000006000017945 */ /* 0x000fe80003800000 */
[----:B------:R1:W-:Y:S01]  /*46a0*/  @!P3 STG.E.U8 desc[UR36][R6.64+0x68], R13 ;  /* 0x0000680d0600b986 */ /* 0x0003e2000c101124 */
[----:B------:R-:W-:Y:S05]  /*46b0*/  @P2 BRA `(.L_x_148) ;  /* 0x00000000000c2947 */ /* 0x000fea0003800000 */
[----:B--2---:R-:W1:Y:S02]  /*46c0*/  LDG.E.U8 R107, desc[UR36][R10.64+0x69] ;  /* 0x000069240a6b7981 */ /* 0x004e64000c1e1100 */
[----:B-1----:R-:W-:-:S05]  /*46d0*/  PRMT R13, R107, 0x8880, RZ ;  /* 0x000088806b0d7816 */ /* 0x002fca00000000ff */
[----:B------:R-:W-:-:S07]  /*46e0*/  IMAD R104, R13, R106, RZ ;  /* 0x0000006a0d687224 */ /* 0x000fce00078e02ff */
.L_x_148:
[----:B------:R-:W-:Y:S05]  /*46f0*/  BSYNC B1 ;  /* 0x0000000000017941 */ /* 0x000fea0003800000 */
.L_x_147:
[----:B------:R-:W-:Y:S01]  /*4700*/  @!P2 IMAD R47, R47, R105, R104 ;  /* 0x000000692f2fa224 */ /* 0x000fe200078e0268 */
[----:B------:R-:W-:Y:S04]  /*4710*/  BSSY B1, `(.L_x_149) ;  /* 0x0000006000017945 */ /* 0x000fe80003800000 */
[----:B------:R0:W-:Y:S01]  /*4720*/  @!P2 STG.E.U8 desc[UR36][R6.64+0x69], R47 ;  /* 0x0000692f0600a986 */ /* 0x0001e2000c101124 */
[----:B------:R-:W-:Y:S05]  /*4730*/  @P5 BRA `(.L_x_150) ;  /* 0x00000000000c5947 */ /* 0x000fea0003800000 */
[----:B--2---:R-:W1:Y:S02]  /*4740*/  LDG.E.U8 R107, desc[UR36][R8.64+0x70] ;  /* 0x00007024086b7981 */ /* 0x004e64000c1e1100 */
[----:B-1----:R-:W-:-:S05]  /*4750*/  PRMT R13, R107, 0x8880, RZ ;  /* 0x000088806b0d7816 */ /* 0x002fca00000000ff */
[----:B------:R-:W-:-:S07]  /*4760*/  IMAD R104, R13, R106, RZ ;  /* 0x0000006a0d687224 */ /* 0x000fce00078e02ff */
.L_x_150:
[----:B------:R-:W-:Y:S05]  /*4770*/  BSYNC B1 ;  /* 0x0000000000017941 */ /* 0x000fea0003800000 */
.L_x_149:
[----:B-1----:R-:W-:Y:S01]  /*4780*/  @!P5 IMAD R13, R48, R105, R104 ;  /* 0x00000069300dd224 */ /* 0x002fe200078e0268 */
[----:B------:R-:W-:Y:S04]  /*4790*/  BSSY B1, `(.L_x_151) ;  /* 0x0000006000017945 */ /* 0x000fe80003800000 */
[----:B------:R1:W-:Y:S01]  /*47a0*/  @!P5 STG.E.U8 desc[UR36][R4.64+0x70], R13 ;  /* 0x0000700d0400d986 */ /* 0x0003e2000c101124 */
[----:B------:R-:W-:Y:S05]  /*47b0*/  @P4 BRA `(.L_x_152) ;  /* 0x00000000000c4947 */ /* 0x000fea0003800000 */
[----:B--2---:R-:W1:Y:S02]  /*47c0*/  LDG.E.U8 R107, desc[UR36][R8.64+0x71] ;  /* 0x00007124086b7981 */ /* 0x004e64000c1e1100 */
[----:B-1----:R-:W-:-:S05]  /*47d0*/  PRMT R13, R107, 0x8880, RZ ;  /* 0x000088806b0d7816 */ /* 0x002fca00000000ff */
[----:B------:R-:W-:-:S07]  /*47e0*/  IMAD R104, R13, R106, RZ ;  /* 0x0000006a0d687224 */ /* 0x000fce00078e02ff */
.L_x_152:
[----:B------:R-:W-:Y:S05]  /*47f0*/  BSYNC B1 ;  /* 0x0000000000017941 */ /* 0x000fea0003800000 */
.L_x_151:
        /* <DEDUP_REMOVED lines=13> */
.L_x_154:
[----:B------:R-:W-:Y:S05]  /*48d0*/  BSYNC B1 ;  /* 0x0000000000017941 */ /* 0x000fea0003800000 */
.L_x_153:
[----:B-1----:R-:W-:Y:S01]  /*48e0*/  @!P1 IMAD R13, R50, R105, R104 ;  /* 0x00000069320d9224 */ /* 0x002fe200078e0268 */
[----:B------:R-:W-:Y:S04]  /*48f0*/  BSSY B1, `(.L_x_155) ;  /* 0x0000006000017945 */ /* 0x000fe80003800000 */
[----:B------:R1:W-:Y:S01]  /*4900*/  @!P1 STG.E.U8 desc[UR36][R6.64+0x70], R13 ;  /* 0x0000700d06009986 */ /* 0x0003e2000c101124 */
[----:B------:R-:W-:Y:S05]  /*4910*/  @P0 BRA `(.L_x_156) ;  /* 0x00000000000c0947 */ /* 0x000fea0003800000 */
[----:B--2---:R-:W1:Y:S02]  /*4920*/  LDG.E.U8 R107, desc[UR36][R10.64+0x71] ;  /* 0x000071240a6b7981 */ /* 0x004e64000c1e1100 */
[----:B-1----:R-:W-:-:S05]  /*4930*/  PRMT R13, R107, 0x8880, RZ ;  /* 0x000088806b0d7816 */ /* 0x002fca00000000ff */
[----:B------:R-:W-:-:S07]  /*4940*/  IMAD R104, R13, R106, RZ ;  /* 0x0000006a0d687224 */ /* 0x000fce00078e02ff */
.L_x_156:
[----:B------:R-:W-:Y:S05]  /*4950*/  BSYNC B1 ;  /* 0x0000000000017941 */ /* 0x000fea0003800000 */
.L_x_155:
[----:B------:R-:W-:Y:S01]  /*4960*/  @!P0 IMAD R51, R51, R105, R104 ;  /* 0x0000006933338224 */ /* 0x000fe200078e0268 */
[----:B------:R-:W-:Y:S04]  /*4970*/  BSSY B1, `(.L_x_157) ;  /* 0x0000006000017945 */ /* 0x000fe80003800000 */
[----:B------:R0:W-:Y:S01]  /*4980*/  @!P0 STG.E.U8 desc[UR36][R6.64+0x71], R51 ;  /* 0x0000713306008986 */ /* 0x0001e2000c101124 */
[----:B------:R-:W-:Y:S05]  /*4990*/  @P5 BRA `(.L_x_158) ;  /* 0x00000000000c5947 */ /* 0x000fea0003800000 */
[----:B--2---:R-:W1:Y:S02]  /*49a0*/  LDG.E.U8 R107, desc[UR36][R8.64+0x78] ;  /* 0x00007824086b7981 */ /* 0x004e64000c1e1100 */
[----:B-1----:R-:W-:-:S05]  /*49b0*/  PRMT R13, R107, 0x8880, RZ ;  /* 0x000088806b0d7816 */ /* 0x002fca00000000ff */
[----:B------:R-:W-:-:S07]  /*49c0*/  IMAD R104, R13, R106, RZ ;  /* 0x0000006a0d687224 */ /* 0x000fce00078e02ff */
.L_x_158:
[----:B------:R-:W-:Y:S05]  /*49d0*/  BSYNC B1 ;  /* 0x0000000000017941 */ /* 0x000fea0003800000 */
.L_x_157:
[----:B-1----:R-:W-:Y:S01]  /*49e0*/  @!P5 IMAD R13, R52, R105, R104 ;  /* 0x00000069340dd224 */ /* 0x002fe200078e0268 */
[----:B------:R-:W-:Y:S04]  /*49f0*/  BSSY B1, `(.L_x_159) ;  /* 0x0000006000017945 */ /* 0x000fe80003800000 */
[----:B------:R1:W-:Y:S01]  /*4a00*/  @!P5 STG.E.U8 desc[UR36][R4.64+0x78], R13 ;  /* 0x0000780d0400d986 */ /* 0x0003e2000c101124 */
[----:B------:R-:W-:Y:S05]  /*4a10*/  @P4 BRA `(.L_x_160) ;  /* 0x00000000000c4947 */ /* 0x000fea0003800000 */
[----:B--2---:R-:W1:Y:S02]  /*4a20*/  LDG.E.U8 R107, desc[UR36][R8.64+0x79] ;  /* 0x00007924086b7981 */ /* 0x004e64000c1e1100 */
[----:B-1----:R-:W-:-:S05]  /*4a30*/  PRMT R13, R107, 0x8880, RZ ;  /* 0x000088806b0d7816 */ /* 0x002fca00000000ff */
[----:B------:R-:W-:-:S07]  /*4a40*/  IMAD R104, R13, R106, RZ ;  /* 0x0000006a0d687224 */ /* 0x000fce00078e02ff */
.L_x_160:
[----:B------:R-:W-:Y:S05]  /*4a50*/  BSYNC B1 ;  /* 0x0000000000017941 */ /* 0x000fea0003800000 */
.L_x_159:
        /* <DEDUP_REMOVED lines=13> */
.L_x_162:
[----:B------:R-:W-:Y:S05]  /*4b30*/  BSYNC B1 ;  /* 0x0000000000017941 */ /* 0x000fea0003800000 */
.L_x_161:
[----:B-1----:R-:W-:Y:S01]  /*4b40*/  @!P3 IMAD R13, R54, R105, R104 ;  /* 0x00000069360db224 */ /* 0x002fe200078e0268 */
[----:B------:R-:W-:Y:S04]  /*4b50*/  BSSY B1, `(.L_x_163) ;  /* 0x0000006000017945 */ /* 0x000fe80003800000 */
[----:B------:R1:W-:Y:S01]  /*4b60*/  @!P3 STG.E.U8 desc[UR36][R6.64+0x78], R13 ;  /* 0x0000780d0600b986 */ /* 0x0003e2000c101124 */
[----:B------:R-:W-:Y:S05]  /*4b70*/  @P2 BRA `(.L_x_164) ;  /* 0x00000000000c2947 */ /* 0x000fea0003800000 */
[----:B--2---:R-:W1:Y:S02]  /*4b80*/  LDG.E.U8 R107, desc[UR36][R10.64+0x79] ;  /* 0x000079240a6b7981 */ /* 0x004e64000c1e1100 */
[----:B-1----:R-:W-:-:S05]  /*4b90*/  PRMT R13, R107, 0x8880, RZ ;  /* 0x000088806b0d7816 */ /* 0x002fca00000000ff */
[----:B------:R-:W-:-:S07]  /*4ba0*/  IMAD R104, R13, R106, RZ ;  /* 0x0000006a0d687224 */ /* 0x000fce00078e02ff */
.L_x_164:
[----:B------:R-:W-:Y:S05]  /*4bb0*/  BSYNC B1 ;  /* 0x0000000000017941 */ /* 0x000fea0003800000 */
.L_x_163:
[----:B------:R-:W-:Y:S01]  /*4bc0*/  @!P2 IMAD R55, R55, R105, R104 ;  /* 0x000000693737a224 */ /* 0x000fe200078e0268 */
[----:B------:R-:W-:Y:S04]  /*4bd0*/  BSSY B1, `(.L_x_165) ;  /* 0x0000006000017945 */ /* 0x000fe80003800000 */
[----:B------:R0:W-:Y:S01]  /*4be0*/  @!P2 STG.E.U8 desc[UR36][R6.64+0x79], R55 ;  /* 0x000079370600a986 */ /* 0x0001e2000c101124 */
[----:B------:R-:W-:Y:S05]  /*4bf0*/  @P5 BRA `(.L_x_166) ;  /* 0x00000000000c5947 */ /* 0x000fea0003800000 */
[----:B--2---:R-:W1:Y:S02]  /*4c00*/  LDG.E.U8 R107, desc[UR36][R8.64+0x80] ;  /* 0x00008024086b7981 */ /* 0x004e64000c1e1100 */
[----:B-1----:R-:W-:-:S05]  /*4c10*/  PRMT R13, R107, 0x8880, RZ ;  /* 0x000088806b0d7816 */ /* 0x002fca00000000ff */
[----:B------:R-:W-:-:S07]  /*4c20*/  IMAD R104, R13, R106, RZ ;  /* 0x0000006a0d687224 */ /* 0x000fce00078e02ff */
.L_x_166:
[----:B------:R-:W-:Y:S05]  /*4c30*/  BSYNC B1 ;  /* 0x0000000000017941 */ /* 0x000fea0003800000 */
.L_x_165:
[----:B-1----:R-:W-:Y:S01]  /*4c40*/  @!P5 IMAD R13, R24, R105, R104 ;  /* 0x00000069180dd224 */ /* 0x002fe200078e0268 */
[----:B------:R-:W-:Y:S04]  /*4c50*/  BSSY B1, `(.L_x_167) ;  /* 0x0000006000017945 */ /* 0x000fe80003800000 */
[----:B------:R1:W-:Y:S01]  /*4c60*/  @!P5 STG.E.U8 desc[UR36][R4.64+0x80], R13 ;  /* 0x0000800d0400d986 */ /* 0x0003e2000c101124 */
[----:B------:R-:W-:Y:S05]  /*4c70*/  @P4 BRA `(.L_x_168) ;  /* 0x00000000000c4947 */ /* 0x000fea0003800000 */
[----:B--2---:R-:W1:Y:S02]  /*4c80*/  LDG.E.U8 R107, desc[UR36][R8.64+0x81] ;  /* 0x00008124086b7981 */ /* 0x004e64000c1e1100 */
[----:B-1----:R-:W-:-:S05]  /*4c90*/  PRMT R13, R107, 0x8880, RZ ;  /* 0x000088806b0d7816 */ /* 0x002fca00000000ff */
[----:B------:R-:W-:-:S07]  /*4ca0*/  IMAD R104, R13, R106, RZ ;  /* 0x0000006a0d687224 */ /* 0x000fce00078e02ff */
.L_x_168:
[----:B------:R-:W-:Y:S05]  /*4cb0*/  BSYNC B1 ;  /* 0x0000000000017941 */ /* 0x000fea0003800000 */
.L_x_167:
        /* <DEDUP_REMOVED lines=13> */
.L_x_170:
[----:B------:R-:W-:Y:S05]  /*4d90*/  BSYNC B1 ;  /* 0x0000000000017941 */ /* 0x000fea0003800000 */
.L_x_169:
[----:B-1----:R-:W-:Y:S01]  /*4da0*/  @!P1 IMAD R13, R26, R105, R104 ;  /* 0x000000691a0d9224 */ /* 0x002fe200078e0268 */
[----:B------:R-:W-:Y:S04]  /*4db0*/  BSSY B1, `(.L_x_171) ;  /* 0x0000006000017945 */ /* 0x000fe80003800000 */
[----:B------:R1:W-:Y:S01]  /*4dc0*/  @!P1 STG.E.U8 desc[UR36][R6.64+0x80], R13 ;  /* 0x0000800d06009986 */ /* 0x0003e2000c101124 */
[----:B------:R-:W-:Y:S05]  /*4dd0*/  @P0 BRA `(.L_x_172) ;  /* 0x00000000000c0947 */ /* 0x000fea0003800000 */
[----:B--2---:R-:W1:Y:S02]  /*4de0*/  LDG.E.U8 R107, desc[UR36][R10.64+0x81] ;  /* 0x000081240a6b7981 */ /* 0x004e64000c1e1100 */
[----:B-1----:R-:W-:-:S05]  /*4df0*/  PRMT R13, R107, 0x8880, RZ ;  /* 0x000088806b0d7816 */ /* 0x002fca00000000ff */
[----:B------:R-:W-:-:S07]  /*4e00*/  IMAD R104, R13, R106, RZ ;  /* 0x0000006a0d687224 */ /* 0x000fce00078e02ff */
.L_x_172:
[----:B------:R-:W-:Y:S05]  /*4e10*/  BSYNC B1 ;  /* 0x0000000000017941 */ /* 0x000fea0003800000 */
.L_x_171:
[----:B------:R-:W-:Y:S01]  /*4e20*/  @!P0 IMAD R27, R27, R105, R104 ;  /* 0x000000691b1b8224 */ /* 0x000fe200078e0268 */
[----:B------:R-:W-:Y:S04]  /*4e30*/  BSSY B1, `(.L_x_173) ;  /* 0x0000006000017945 */ /* 0x000fe80003800000 */
[----:B------:R0:W-:Y:S01]  /*4e40*/  @!P0 STG.E.U8 desc[UR36][R6.64+0x81], R27 ;  /* 0x0000811b06008986 */ /* 0x0001e2000c101124 */
[----:B------:R-:W-:Y:S05]  /*4e50*/  @P5 BRA `(.L_x_174) ;  /* 0x00000000000c5947 */ /* 0x000fea0003800000 */
[----:B--2---:R-:W1:Y:S02]  /*4e60*/  LDG.E.U8 R107, desc[UR36][R8.64+0x88] ;  /* 0x00008824086b7981 */ /* 0x004e64000c1e1100 */
[----:B-1----:R-:W-:-:S05]  /*4e70*/  PRMT R13, R107, 0x8880, RZ ;  /* 0x000088806b0d7816 */ /* 0x002fca00000000ff */
[----:B------:R-:W-:-:S07]  /*4e80*/  IMAD R104, R13, R106, RZ ;  /* 0x0000006a0d687224 */ /* 0x000fce00078e02ff */
.L_x_174:
[----:B------:R-:W-:Y:S05]  /*4e90*/  BSYNC B1 ;  /* 0x0000000000017941 */ /* 0x000fea0003800000 */
.L_x_173:
[----:B-1----:R-:W-:Y:S01]  /*4ea0*/  @!P5 IMAD R13, R28, R105, R104 ;  /* 0x000000691c0dd224 */ /* 0x002fe200078e0268 */
[----:B------:R-:W-:Y:S04]  /*4eb0*/  BSSY B1, `(.L_x_175) ;  /* 0x0000006000017945 */ /* 0x000fe80003800000 */
[----:B------:R1:W-:Y:S01]  /*4ec0*/  @!P5 STG.E.U8 desc[UR36][R4.64+0x88], R13 ;  /* 0x0000880d0400d986 */ /* 0x0003e2000c101124 */
[----:B------:R-:W-:Y:S05]  /*4ed0*/  @P4 BRA `(.L_x_176) ;  /* 0x00000000000c4947 */ /* 0x000fea0003800000 */
[----:B--2---:R-:W1:Y:S02]  /*4ee0*/  LDG.E.U8 R107, desc[UR36][R8.64+0x89] ;  /* 0x00008924086b7981 */ /* 0x004e64000c1e1100 */
[----:B-1----:R-:W-:-:S05]  /*4ef0*/  PRMT R13, R107, 0x8880, RZ ;  /* 0x000088806b0d7816 */ /* 0x002fca00000000ff */
[----:B------:R-:W-:-:S07]  /*4f00*/  IMAD R104, R13, R106, RZ ;  /* 0x0000006a0d687224 */ /* 0x000fce00078e02ff */
.L_x_176:
[----:B------:R-:W-:Y:S05]  /*4f10*/  BSYNC B1 ;  /* 0x0000000000017941 */ /* 0x000fea0003800000 */
.L_x_175:
        /* <DEDUP_REMOVED lines=13> */
.L_x_178:
[----:B------:R-:W-:Y:S05]  /*4ff0*/  BSYNC B1 ;  /* 0x0000000000017941 */ /* 0x000fea0003800000 */
.L_x_177:
[----:B-1----:R-:W-:Y:S01]  /*5000*/  @!P3 IMAD R13, R30, R105, R104 ;  /* 0x000000691e0db224 */ /* 0x002fe200078e0268 */
[----:B------:R-:W-:Y:S04]  /*5010*/  BSSY B1, `(.L_x_179) ;  /* 0x0000006000017945 */ /* 0x000fe80003800000 */
[----:B------:R1:W-:Y:S01]  /*5020*/  @!P3 STG.E.U8 desc[UR36][R6.64+0x88], R13 ;  /* 0x0000880d0600b986 */ /* 0x0003e2000c101124 */
[----:B------:R-:W-:Y:S05]  /*5030*/  @P2 BRA `(.L_x_180) ;  /* 0x00000000000c2947 */ /* 0x000fea0003800000 */
[----:B--2---:R-:W1:Y:S02]  /*5040*/  LDG.E.U8 R107, desc[UR36][R10.64+0x89] ;  /* 0x000089240a6b7981 */ /* 0x004e64000c1e1100 */
[----:B-1----:R-:W-:-:S05]  /*5050*/  PRMT R13, R107, 0x8880, RZ ;  /* 0x000088806b0d7816 */ /* 0x002fca00000000ff */
[----:B------:R-:W-:-:S07]  /*5060*/  IMAD R104, R13, R106, RZ ;  /* 0x0000006a0d687224 */ /* 0x000fce00078e02ff */
.L_x_180:
[----:B------:R-:W-:Y:S05]  /*5070*/  BSYNC B1 ;  /* 0x0000000000017941 */ /* 0x000fea0003800000 */
.L_x_179:
[----:B------:R-:W-:Y:S01]  /*5080*/  @!P2 IMAD R31, R31, R105, R104 ;  /* 0x000000691f1fa224 */ /* 0x000fe200078e0268 */
[----:B------:R-:W-:Y:S04]  /*5090*/  BSSY B1, `(.L_x_181) ;  /* 0x0000006000017945 */ /* 0x000fe80003800000 */
[----:B------:R0:W-:Y:S01]  /*50a0*/  @!P2 STG.E.U8 desc[UR36][R6.64+0x89], R31 ;  /* 0x0000891f0600a986 */ /* 0x0001e2000c101124 */
[----:B------:R-:W-:Y:S05]  /*50b0*/  @P5 BRA `(.L_x_182) ;  /* 0x00000000000c5947 */ /* 0x000fea0003800000 */
[----:B--2---:R-:W1:Y:S02]  /*50c0*/  LDG.E.U8 R107, desc[UR36][R8.64+0x90] ;  /* 0x00009024086b7981 */ /* 0x004e64000c1e1100 */
[----:B-1----:R-:W-:-:S05]  /*50d0*/  PRMT R13, R107, 0x8880, RZ ;  /* 0x000088806b0d7816 */ /* 0x002fca00000000ff */
[----:B------:R-:W-:-:S07]  /*50e0*/  IMAD R104, R13, R106, RZ ;  /* 0x0000006a0d687224 */ /* 0x000fce00078e02ff */
.L_x_182:
[----:B------:R-:W-:Y:S05]  /*50f0*/  BSYNC B1 ;  /* 0x0000000000017941 */ /* 0x000fea0003800000 */
.L_x_181:
[----:B-1----:R-:W-:Y:S01]  /*5100*/  @!P5 IMAD R13, R32, R105, R104 ;  /* 0x00000069200dd224 */ /* 0x002fe200078e0268 */
[----:B------:R-:W-:Y:S04]  /*5110*/  BSSY B1, `(.L_x_183) ;  /* 0x0000006000017945 */ /* 0x000fe80003800000 */
[----:B------:R1:W-:Y:S01]  /*5120*/  @!P5 STG.E.U8 desc[UR36][R4.64+0x90], R13 ;  /* 0x0000900d0400d986 */ /* 0x0003e2000c101124 */
[----:B------:R-:W-:Y:S05]  /*5130*/  @P4 BRA `(.L_x_184) ;  /* 0x00000000000c4947 */ /* 0x000fea0003800000 */
[----:B--2---:R-:W1:Y:S02]  /*5140*/  LDG.E.U8 R107, desc[UR36][R8.64+0x91] ;  /* 0x00009124086b7981 */ /* 0x004e64000c1e1100 */
[----:B-1----:R-:W-:-:S05]  /*5150*/  PRMT R13, R107, 0x8880, RZ ;  /* 0x000088806b0d7816 */ /* 0x002fca00000000ff */
[----:B------:R-:W-:-:S07]  /*5160*/  IMAD R104, R13, R106, RZ ;  /* 0x0000006a0d687224 */ /* 0x000fce00078e02ff */
.L_x_184:
[----:B------:R-:W-:Y:S05]  /*5170*/  BSYNC B1 ;  /* 0x0000000000017941 */ /* 0x000fea0003800000 */
.L_x_183:
        /* <DEDUP_REMOVED lines=9> */
[----:B------:R-:W-:Y:S01]  /*5210*/  ISETP.LT.OR P3, PT, R3, 0x9, !P3 ;  /* 0x000000090300780c */ /* 0x000fe20005f61670 */
[----:B------:R-:W-:-:S12]  /*5220*/  @P1 BRA `(.L_x_186) ;  /* 0x00000000000c1947 */ /* 0x000fd80003800000 */
[----:B--2---:R-:W1:Y:S02]  /*5230*/  LDG.E.U8 R107, desc[UR36][R10.64+0x90] ;  /* 0x000090240a6b7981 */ /* 0x004e64000c1e1100 */
[----:B-1----:R-:W-:-:S05]  /*5240*/  PRMT R13, R107, 0x8880, RZ ;  /* 0x000088806b0d7816 */ /* 0x002fca00000000ff */
[----:B------:R-:W-:-:S07]  /*5250*/  IMAD R104, R13, R106, RZ ;  /* 0x0000006a0d687224 */ /* 0x000fce00078e02ff */
.L_x_186:
[----:B------:R-:W-:Y:S05]  /*5260*/  BSYNC B1 ;  /* 0x0000000000017941 */ /* 0x000fea0003800000 */
.L_x_185:
[----:B-1----:R-:W-:Y:S01]  /*5270*/  @!P1 IMAD R13, R34, R105, R104 ;  /* 0x00000069220d9224 */ /* 0x002fe200078e0268 */
[----:B------:R-:W-:Y:S04]  /*5280*/  BSSY B1, `(.L_x_187) ;  /* 0x0000006000017945 */ /* 0x000fe80003800000 */
[----:B------:R1:W-:Y:S01]  /*5290*/  @!P1 STG.E.U8 desc[UR36][R6.64+0x90], R13 ;  /* 0x0000900d06009986 */ /* 0x0003e2000c101124 */
[----:B------:R-:W-:Y:S05]  /*52a0*/  @P0 BRA `(.L_x_188) ;  /* 0x00000000000c0947 */ /* 0x000fea0003800000 */
[----:B--2---:R-:W1:Y:S02]  /*52b0*/  LDG.E.U8 R107, desc[UR36][R10.64+0x91] ;  /* 0x000091240a6b7981 */ /* 0x004e64000c1e1100 */
[----:B-1----:R-:W-:-:S05]  /*52c0*/  PRMT R13, R107, 0x8880, RZ ;  /* 0x000088806b0d7816 */ /* 0x002fca00000000ff */
[----:B------:R-:W-:-:S07]  /*52d0*/  IMAD R104, R13, R106, RZ ;  /* 0x0000006a0d687224 */ /* 0x000fce00078e02ff */
.L_x_188:
[----:B------:R-:W-:Y:S05]  /*52e0*/  BSYNC B1 ;  /* 0x0000000000017941 */ /* 0x000fea0003800000 */
.L_x_187:
[----:B------:R-:W-:Y:S01]  /*52f0*/  @!P0 IMAD R35, R35, R105, R104 ;  /* 0x0000006923238224 */ /* 0x000fe200078e0268 */
[----:B------:R-:W-:Y:S04]  /*5300*/  BSSY B1, `(.L_x_189) ;  /* 0x0000006000017945 */ /* 0x000fe80003800000 */
[----:B------:R0:W-:Y:S01]  /*5310*/  @!P0 STG.E.U8 desc[UR36][R6.64+0x91], R35 ;  /* 0x0000912306008986 */ /* 0x0001e2000c101124 */
[----:B------:R-:W-:Y:S05]  /*5320*/  @P5 BRA `(.L_x_190) ;  /* 0x00000000000c5947 */ /* 0x000fea0003800000 */
[----:B--2---:R-:W1:Y:S02]  /*5330*/  LDG.E.U8 R107, desc[UR36][R8.64+0x98] ;  /* 0x00009824086b7981 */ /* 0x004e64000c1e1100 */
[----:B-1----:R-:W-:-:S05]  /*5340*/  PRMT R13, R107, 0x8880, RZ ;  /* 0x000088806b0d7816 */ /* 0x002fca00000000ff */
[----:B------:R-:W-:-:S07]  /*5350*/  IMAD R104, R13, R106, RZ ;  /* 0x0000006a0d687224 */ /* 0x000fce00078e02ff */
.L_x_190:
[----:B------:R-:W-:Y:S05]  /*5360*/  BSYNC B1 ;  /* 0x0000000000017941 */ /* 0x000fea0003800000 */
.L_x_189:
[----:B-1----:R-:W-:Y:S01]  /*5370*/  @!P5 IMAD R13, R36, R105, R104 ;  /* 0x00000069240dd224 */ /* 0x002fe200078e0268 */
[----:B------:R-:W-:Y:S04]  /*5380*/  BSSY B1, `(.L_x_191) ;  /* 0x0000006000017945 */ /* 0x000fe80003800000 */
[----:B------:R1:W-:Y:S01]  /*5390*/  @!P5 STG.E.U8 desc[UR36][R4.64+0x98], R13 ;  /* 0x0000980d0400d986 */ /* 0x0003e2000c101124 */
[----:B------:R-:W-:Y:S05]  /*53a0*/  @P4 BRA `(.L_x_192) ;  /* 0x00000000000c4947 */ /* 0x000fea0003800000 */
[----:B--2---:R-:W1:Y:S02]  /*53b0*/  LDG.E.U8 R107, desc[UR36][R8.64+0x99] ;  /* 0x00009924086b7981 */ /* 0x004e64000c1e1100 */
[----:B-1----:R-:W-:-:S05]  /*53c0*/  PRMT R13, R107, 0x8880, RZ ;  /* 0x000088806b0d7816 */ /* 0x002fca00000000ff */
[----:B------:R-:W-:-:S07]  /*53d0*/  IMAD R104, R13, R106, RZ ;  /* 0x0000006a0d687224 */ /* 0x000fce00078e02ff */
.L_x_192:
[----:B------:R-:W-:Y:S05]  /*53e0*/  BSYNC B1 ;  /* 0x0000000000017941 */ /* 0x000fea0003800000 */
.L_x_191:
[----:B------:R-:W-:Y:S01]  /*53f0*/  @!P4 IMAD R37, R37, R105, R104 ;  /* 0x000000692525c224 */ /* 0x000fe200078e0268 */
[----:B------:R-:W-:Y:S04]  /*5400*/  BSSY B1, `(.L_x_193) ;  /* 0x0000006000017945 */ /* 0x000fe80003800000 */
[----:B------:R0:W-:Y:S01]  /*5410*/  @!P4 STG.E.U8 desc[UR36][R4.64+0x99], R37 ;  /* 0x000099250400c986 */ /* 0x0001e2000c101124 */
[----:B------:R-:W-:Y:S05]  /*5420*/  @P3 BRA `(.L_x_194) ;  /* 0x00000000000c3947 */ /* 0x000fea0003800000 */
[----:B--2---:R-:W0:Y:S02]  /*5430*/  LDG.E.U8 R107, desc[UR36][R10.64+0x98] ;  /* 0x000098240a6b7981 */ /* 0x004e24000c1e1100 */
[----:B01--4-:R-:W-:-:S05]  /*5440*/  PRMT R5, R107, 0x8880, RZ ;  /* 0x000088806b057816 */ /* 0x013fca00000000ff */
[----:B------:R-:W-:-:S07]  /*5450*/  IMAD R104, R5, R106, RZ ;  /* 0x0000006a05687224 */ /* 0x000fce00078e02ff */
.L_x_194:
[----:B------:R-:W-:Y:S05]  /*5460*/  BSYNC B1 ;  /* 0x0000000000017941 */ /* 0x000fea0003800000 */
.L_x_193:
[----:B01--4-:R-:W-:Y:S01]  /*5470*/  @!P3 IMAD R5, R38, R105, R104 ;  /* 0x000000692605b224 */ /* 0x013fe200078e0268 */
[----:B------:R-:W-:Y:S01]  /*5480*/  ISETP.LT.OR P2, PT, R3, 0x9, !P2 ;  /* 0x000000090300780c */ /* 0x000fe20005741670 */
[----:B------:R-:W-:Y:S03]  /*5490*/  BSSY B1, `(.L_x_195) ;  /* 0x0000006000017945 */ /* 0x000fe60003800000 */
[----:B------:R0:W-:Y:S09]  /*54a0*/  @!P3 STG.E.U8 desc[UR36][R6.64+0x98], R5 ;  /* 0x000098050600b986 */ /* 0x0001f2000c101124 */
[----:B------:R-:W-:Y:S05]  /*54b0*/  @P2 BRA `(.L_x_196) ;  /* 0x00000000000c2947 */ /* 0x000fea0003800000 */
[----:B--2---:R-:W2:Y:S02]  /*54c0*/  LDG.E.U8 R107, desc[UR36][R10.64+0x99] ;  /* 0x000099240a6b7981 */ /* 0x004ea4000c1e1100 */
[----:B--2---:R-:W-:-:S05]  /*54d0*/  PRMT R3, R107, 0x8880, RZ ;  /* 0x000088806b037816 */ /* 0x004fca00000000ff */
[----:B------:R-:W-:-:S07]  /*54e0*/  IMAD R104, R3, R106, RZ ;  /* 0x0000006a03687224 */ /* 0x000fce00078e02ff */
.L_x_196:
[----:B------:R-:W-:Y:S05]  /*54f0*/  BSYNC B1 ;  /* 0x0000000000017941 */ /* 0x000fea0003800000 */
.L_x_195:
[----:B------:R-:W-:Y:S01]  /*5500*/  IMAD R39, R39, R105, R104 ;  /* 0x0000006927277224 */ /* 0x000fe200078e0268 */
[----:B------:R-:W-:Y:S06]  /*5510*/  @P2 BRA `(.L_x_197) ;  /* 0x0000001000682947 */ /* 0x000fec0003800000 */
[----:B------:R1:W-:Y:S01]  /*5520*/  STG.E.U8 desc[UR36][R6.64+0x99], R39 ;  /* 0x0000992706007986 */ /* 0x0003e2000c101124 */
[----:B------:R-:W-:Y:S05]  /*5530*/  BRA `(.L_x_197) ;  /* 0x0000001000607947 */ /* 0x000fea0003800000 */
.L_x_36:
[C---:B------:R-:W-:Y:S02]  /*5540*/  ISETP.GE.AND P0, PT, R12.reuse, 0x1, PT ;  /* 0x000000010c00780c */ /* 0x040fe40003f06270 */
[----:B------:R-:W-:Y:S02]  /*5550*/  ISETP.GE.AND P1, PT, R12, 0x2, PT ;  /* 0x000000020c00780c */ /* 0x000fe40003f26270 */
[C---:B------:R-:W-:Y:S02]  /*5560*/  ISETP.LT.OR P4, PT, R3.reuse, 0x1, !P0 ;  /* 0x000000010300780c */ /* 0x040fe40004781670 */
[C---:B------:R-:W-:Y:S02]  /*5570*/  ISETP.LT.OR P5, PT, R3.reuse, 0x1, !P1 ;  /* 0x000000010300780c */ /* 0x040fe40004fa1670 */
[C---:B------:R-:W-:Y:S02]  /*5580*/  ISETP.LT.OR P0, PT, R3.reuse, 0x9, !P0 ;  /* 0x000000090300780c */ /* 0x040fe40004701670 */
[----:B------:R-:W-:-:S02]  /*5590*/  ISETP.LT.OR P1, PT, R3, 0x9, !P1 ;  /* 0x000000090300780c */ /* 0x000fc40004f21670 */
[C---:B------:R-:W-:Y:S02]  /*55a0*/  ISETP.GE.AND P3, PT, R12.reuse, 0x9, PT ;  /* 0x000000090c00780c */ /* 0x040fe40003f66270 */
[----:B------:R-:W-:-:S03]  /*55b0*/  ISETP.GE.AND P2, PT, R12, 0xa, PT ;  /* 0x0000000a0c00780c */ /* 0x000fc60003f46270 */
[-C--:B------:R-:W-:Y:S02]  /*55c0*/  @!P4 IMAD R9, R88, R105.reuse, RZ ;  /* 0x000000695809c224 */ /* 0x080fe400078e02ff */
[-C--:B------:R-:W-:Y:S02]  /*55d0*/  @!P5 IMAD R89, R89, R105.reuse, RZ ;  /* 0x000000695959d224 */ /* 0x080fe400078e02ff */
[-C--:B------:R-:W-:Y:S01]  /*55e0*/  @!P0 IMAD R11, R90, R105.reuse, RZ ;  /* 0x000000695a0b8224 */ /* 0x080fe200078e02ff */
[----:B------:R0:W-:Y:S01]  /*55f0*/  @!P4 STG.E.U8 desc[UR36][R4.64], R9 ;  /* 0x000000090400c986 */ /* 0x0001e2000c101124 */
[----:B------:R-:W-:Y:S01]  /*5600*/  ISETP.LT.OR P4, PT, R3, 0x1, !P3 ;  /* 0x000000010300780c */ /* 0x000fe20005f81670 */
[----:B------:R-:W-:Y:S02]  /*5610*/  @!P1 IMAD R91, R91, R105, RZ ;  /* 0x000000695b5b9224 */ /* 0x000fe400078e02ff */
[----:B------:R-:W-:Y:S01]  /*5620*/  @!P5 STG.E.U8 desc[UR36][R4.64+0x1], R89 ;  /* 0x000001590400d986 */ /* 0x000fe2000c101124 */
[----:B------:R-:W-:-:S02]  /*5630*/  ISETP.LT.OR P5, PT, R3, 0x1, !P2 ;  /* 0x000000010300780c */ /* 0x000fc400057a1670 */
[C---:B------:R-:W-:Y:S01]  /*5640*/  ISETP.LT.OR P2, PT, R3.reuse, 0x9, !P2 ;  /* 0x000000090300780c */ /* 0x040fe20005741670 */
[----:B------:R1:W-:Y:S01]  /*5650*/  @!P0 STG.E.U8 desc[UR36][R6.64], R11 ;  /* 0x0000000b06008986 */ /* 0x0003e2000c101124 */
[----:B------:R-:W-:Y:S02]  /*5660*/  ISETP.LT.OR P0, PT, R3, 0x9, !P3 ;  /* 0x000000090300780c */ /* 0x000fe40005f01670 */
[C---:B------:R-:W-:Y:S01]  /*5670*/  ISETP.GE.AND P3, PT, R12.reuse, 0x11, PT ;  /* 0x000000110c00780c */ /* 0x040fe20003f66270 */
[----:B------:R-:W-:Y:S01]  /*5680*/  @!P1 STG.E.U8 desc[UR36][R6.64+0x1], R91 ;  /* 0x0000015b06009986 */ /* 0x000fe2000c101124 */
[----:B------:R-:W-:Y:S01]  /*5690*/  ISETP.GE.AND P1, PT, R12, 0x12, PT ;  /* 0x000000120c00780c */ /* 0x000fe20003f26270 */
[----:B------:R-:W-:-:S04]  /*56a0*/  @!P4 IMAD R13, R92, R105, RZ ;  /* 0x000000695c0dc224 */ /* 0x000fc800078e02ff */
[-C--:B------:R-:W-:Y:S01]  /*56b0*/  @!P5 IMAD R93, R93, R105.reuse, RZ ;  /* 0x000000695d5dd224 */ /* 0x080fe200078e02ff */
[----:B------:R-:W-:Y:S01]  /*56c0*/  @!P4 STG.E.U8 desc[UR36][R4.64+0x8], R13 ;  /* 0x0000080d0400c986 */ /* 0x000fe2000c101124 */
[----:B------:R-:W-:Y:S01]  /*56d0*/  ISETP.LT.OR P4, PT, R3, 0x1, !P3 ;  /* 0x000000010300780c */ /* 0x000fe20005f81670 */
[-C--:B------:R-:W-:Y:S02]  /*56e0*/  @!P2 IMAD R95, R95, R105.reuse, RZ ;  /* 0x000000695f5fa224 */ /* 0x080fe400078e02ff */
[----:B------:R-:W-:Y:S01]  /*56f0*/  @!P5 STG.E.U8 desc[UR36][R4.64+0x9], R93 ;  /* 0x0000095d0400d986 */ /* 0x000fe2000c101124 */
[C---:B------:R-:W-:Y:S01]  /*5700*/  ISETP.LT.OR P5, PT, R3.reuse, 0x1, !P1 ;  /* 0x000000010300780c */ /* 0x040fe20004fa1670 */
[----:B0-----:R-:W-:Y:S01]  /*5710*/  @!P0 IMAD R9, R94, R105, RZ ;  /* 0x000000695e098224 */ /* 0x001fe200078e02ff */
[----:B------:R-:W-:Y:S01]  /*5720*/  ISETP.LT.OR P1, PT, R3, 0x9, !P1 ;  /* 0x000000090300780c */ /* 0x000fe20004f21670 */
[----:B------:R-:W-:Y:S01]  /*5730*/  @!P2 STG.E.U8 desc[UR36][R6.64+0x9], R95 ;  /* 0x0000095f0600a986 */ /* 0x000fe2000c101124 */
[----:B------:R-:W-:-:S03]  /*5740*/  ISETP.GE.AND P2, PT, R12, 0x1a, PT ;  /* 0x0000001a0c00780c */ /* 0x000fc60003f46270 */
[----:B------:R0:W-:Y:S01]  /*5750*/  @!P0 STG.E.U8 desc[UR36][R6.64+0x8], R9 ;  /* 0x0000080906008986 */ /* 0x0001e2000c101124 */
[----:B------:R-:W-:Y:S01]  /*5760*/  ISETP.LT.OR P0, PT, R3, 0x9, !P3 ;  /* 0x000000090300780c */ /* 0x000fe20005f01670 */
[----:B-1----:R-:W-:Y:S01]  /*5770*/  @!P4 IMAD R11, R96, R105, RZ ;  /* 0x00000069600bc224 */ /* 0x002fe200078e02ff */
[----:B------:R-:W-:-:S03]  /*5780*/  ISETP.GE.AND P3, PT, R12, 0x19, PT ;  /* 0x000000190c00780c */ /* 0x000fc60003f66270 */
[-C--:B------:R-:W-:Y:S01]  /*5790*/  @!P5 IMAD R97, R97, R105.reuse, RZ ;  /* 0x000000696161d224 */ /* 0x080fe200078e02ff */
[----:B------:R-:W-:Y:S01]  /*57a0*/  @!P4 STG.E.U8 desc[UR36][R4.64+0x10], R11 ;  /* 0x0000100b0400c986 */ /* 0x000fe2000c101124 */
[----:B------:R-:W-:Y:S01]  /*57b0*/  ISETP.LT.OR P4, PT, R3, 0x1, !P3 ;  /* 0x000000010300780c */ /* 0x000fe20005f81670 */
[-C--:B------:R-:W-:Y:S02]  /*57c0*/  @!P1 IMAD R99, R99, R105.reuse, RZ ;  /* 0x0000006963639224 */ /* 0x080fe400078e02ff */
[----:B------:R-:W-:Y:S01]  /*57d0*/  @!P5 STG.E.U8 desc[UR36][R4.64+0x11], R97 ;  /* 0x000011610400d986 */ /* 0x000fe2000c101124 */
[C---:B------:R-:W-:Y:S02]  /*57e0*/  ISETP.LT.OR P5, PT, R3.reuse, 0x1, !P2 ;  /* 0x000000010300780c */ /* 0x040fe400057a1670 */
[----:B0-----:R-:W-:Y:S01]  /*57f0*/  @!P0 IMAD R9, R98, R105, RZ ;  /* 0x0000006962098224 */ /* 0x001fe200078e02ff */
[----:B------:R-:W-:Y:S01]  /*5800*/  @!P1 STG.E.U8 desc[UR36][R6.64+0x11], R99 ;  /* 0x0000116306009986 */ /* 0x000fe2000c101124 */
[----:B------:R-:W-:-:S02]  /*5810*/  ISETP.LT.OR P2, PT, R3, 0x9, !P2 ;  /* 0x000000090300780c */ /* 0x000fc40005741670 */
[----:B------:R-:W-:Y:S01]  /*5820*/  ISETP.GE.AND P1, PT, R12, 0x22, PT ;  /* 0x000000220c00780c */ /* 0x000fe20003f26270 */
[----:B------:R0:W-:Y:S01]  /*5830*/  @!P0 STG.E.U8 desc[UR36][R6.64+0x10], R9 ;  /* 0x0000100906008986 */ /* 0x0001e2000c101124 */
[----:B------:R-:W-:Y:S01]  /*5840*/  ISETP.LT.OR P0, PT, R3, 0x9, !P3 ;  /* 0x000000090300780c */ /* 0x000fe20005f01670 */
[----:B------:R-:W-:Y:S01]  /*5850*/  @!P4 IMAD R13, R100, R105, RZ ;  /* 0x00000069640dc224 */ /* 0x000fe200078e02ff */
[----:B------:R-:W-:-:S03]  /*5860*/  ISETP.GE.AND P3, PT, R12, 0x21, PT ;  /* 0x000000210c00780c */ /* 0x000fc60003f66270 */
[-C--:B------:R-:W-:Y:S01]  /*5870*/  @!P5 IMAD R101, R101, R105.reuse, RZ ;  /* 0x000000696565d224 */ /* 0x080fe200078e02ff */
[----:B------:R-:W-:Y:S01]  /*5880*/  @!P4 STG.E.U8 desc[UR36][R4.64+0x18], R13 ;  /* 0x0000180d0400c986 */ /* 0x000fe2000c101124 */
[----:B------:R-:W-:Y:S02]  /*5890*/  ISETP.LT.OR P4, PT, R3, 0x1, !P3 ;  /* 0x000000010300780c */ /* 0x000fe40005f81670 */
[-C--:B------:R-:W-:Y:S01]  /*58a0*/  @!P2 IMAD R103, R103, R105.reuse, RZ ;  /* 0x000000696767a224 */ /* 0x080fe200078e02ff */
        /* <DEDUP_REMOVED lines=15> */
[----:B------:R-:W-:Y:S02]  /*59a0*/  ISETP.LT.OR P5, PT, R3, 0x1, !P2 ;  /* 0x000000010300780c */ /* 0x000fe400057a1670 */
[----:B0-----:R-:W-:Y:S01]  /*59b0*/  @!P0 IMAD R9, R74, R105, RZ ;  /* 0x000000694a098224 */ /* 0x001fe200078e02ff */
[----:B------:R-:W-:Y:S01]  /*59c0*/  @!P1 STG.E.U8 desc[UR36][R6.64+0x21], R75 ;  /* 0x0000214b06009986 */ /* 0x000fe2000c101124 */
[----:B------:R-:W-:-:S02]  /*59d0*/  ISETP.GE.AND P1, PT, R12, 0x32, PT ;  /* 0x000000320c00780c */ /* 0x000fc40003f26270 */
[C---:B------:R-:W-:Y:S01]  /*59e0*/  ISETP.LT.OR P2, PT, R3.reuse, 0x9, !P2 ;  /* 0x000000090300780c */ /* 0x040fe20005741670 */
[----:B------:R0:W-:Y:S01]  /*59f0*/  @!P0 STG.E.U8 desc[UR36][R6.64+0x20], R9 ;  /* 0x0000200906008986 */ /* 0x0001e2000c101124 */
[----:B------:R-:W-:Y:S01]  /*5a00*/  ISETP.LT.OR P0, PT, R3, 0x9, !P3 ;  /* 0x000000090300780c */ /* 0x000fe20005f01670 */
[----:B------:R-:W-:Y:S01]  /*5a10*/  @!P4 IMAD R13, R76, R105, RZ ;  /* 0x000000694c0dc224 */ /* 0x000fe200078e02ff */
[----:B------:R-:W-:-:S03]  /*5a20*/  ISETP.GE.AND P3, PT, R12, 0x31, PT ;  /* 0x000000310c00780c */ /* 0x000fc60003f66270 */
[----:B------:R-:W-:Y:S01]  /*5a30*/  @!P5 IMAD R77, R77, R105, RZ ;  /* 0x000000694d4dd224 */ /* 0x000fe200078e02ff */
[----:B------:R-:W-:Y:S01]  /*5a40*/  @!P4 STG.E.U8 desc[UR36][R4.64+0x28], R13 ;  /* 0x0000280d0400c986 */ /* 0x000fe2000c101124 */
[----:B------:R-:W-:-:S03]  /*5a50*/  ISETP.LT.OR P4, PT, R3, 0x1, !P3 ;  /* 0x000000010300780c */ /* 0x000fc60005f81670 */
[----:B------:R-:W-:Y:S01]  /*5a60*/  @!P5 STG.E.U8 desc[UR36][R4.64+0x29], R77 ;  /* 0x0000294d0400d986 */ /* 0x000fe2000c101124 */
[----:B------:R-:W-:Y:S01]  /*5a70*/  ISETP.LT.OR P5, PT, R3, 0x1, !P1 ;  /* 0x000000010300780c */ /* 0x000fe20004fa1670 */
[-C--:B------:R-:W-:Y:S01]  /*5a80*/  @!P2 IMAD R79, R79, R105.reuse, RZ ;  /* 0x000000694f4fa224 */ /* 0x080fe200078e02ff */
[----:B------:R-:W-:Y:S01]  /*5a90*/  ISETP.LT.OR P1, PT, R3, 0x9, !P1 ;  /* 0x000000090300780c */ /* 0x000fe20004f21670 */
[----:B0-----:R-:W-:-:S03]  /*5aa0*/  @!P0 IMAD R9, R78, R105, RZ ;  /* 0x000000694e098224 */ /* 0x001fc600078e02ff */
[----:B------:R-:W-:Y:S01]  /*5ab0*/  @!P2 STG.E.U8 desc[UR36][R6.64+0x29], R79 ;  /* 0x0000294f0600a986 */ /* 0x000fe2000c101124 */
[----:B------:R-:W-:Y:S02]  /*5ac0*/  ISETP.GE.AND P2, PT, R12, 0x3a, PT ;  /* 0x0000003a0c00780c */ /* 0x000fe40003f46270 */
[-C--:B------:R-:W-:Y:S01]  /*5ad0*/  @!P4 IMAD R11, R80, R105.reuse, RZ ;  /* 0x00000069500bc224 */ /* 0x080fe200078e02ff */
[----:B------:R0:W-:Y:S01]  /*5ae0*/  @!P0 STG.E.U8 desc[UR36][R6.64+0x28], R9 ;  /* 0x0000280906008986 */ /* 0x0001e2000c101124 */
[----:B------:R-:W-:Y:S02]  /*5af0*/  ISETP.LT.OR P0, PT, R3, 0x9, !P3 ;  /* 0x000000090300780c */ /* 0x000fe40005f01670 */
[-C--:B------:R-:W-:Y:S01]  /*5b00*/  @!P5 IMAD R81, R81, R105.reuse, RZ ;  /* 0x000000695151d224 */ /* 0x080fe200078e02ff */
[----:B------:R-:W-:Y:S01]  /*5b10*/  ISETP.GE.AND P3, PT, R12, 0x39, PT ;  /* 0x000000390c00780c */ /* 0x000fe20003f66270 */
[----:B------:R-:W-:Y:S01]  /*5b20*/  @!P4 STG.E.U8 desc[UR36][R4.64+0x30], R11 ;  /* 0x0000300b0400c986 */ /* 0x000fe2000c101124 */
[----:B------:R-:W-:-:S02]  /*5b30*/  @!P1 IMAD R83, R83, R105, RZ ;  /* 0x0000006953539224 */ /* 0x000fc400078e02ff */
[C---:B------:R-:W-:Y:S01]  /*5b40*/  ISETP.LT.OR P4, PT, R3.reuse, 0x1, !P3 ;  /* 0x000000010300780c */ /* 0x040fe20005f81670 */
[----:B------:R-:W-:Y:S01]  /*5b50*/  @!P5 STG.E.U8 desc[UR36][R4.64+0x31], R81 ;  /* 0x000031510400d986 */ /* 0x000fe2000c101124 */
[C---:B------:R-:W-:Y:S02]  /*5b60*/  ISETP.LT.OR P5, PT, R3.reuse, 0x1, !P2 ;  /* 0x000000010300780c */ /* 0x040fe400057a1670 */
[----:B------:R-:W-:Y:S01]  /*5b70*/  ISETP.LT.OR P2, PT, R3, 0x9, !P2 ;  /* 0x000000090300780c */ /* 0x000fe20005741670 */
[----:B------:R-:W-:Y:S01]  /*5b80*/  @!P1 STG.E.U8 desc[UR36][R6.64+0x31], R83 ;  /* 0x0000315306009986 */ /* 0x000fe2000c101124 */
[----:B0-----:R-:W-:Y:S01]  /*5b90*/  @!P0 IMAD R9, R82, R105, RZ ;  /* 0x0000006952098224 */ /* 0x001fe200078e02ff */
[----:B------:R-:W-:-:S04]  /*5ba0*/  ISETP.GE.AND P1, PT, R12, 0x42, PT ;  /* 0x000000420c00780c */ /* 0x000fc80003f26270 */
[----:B------:R0:W-:Y:S01]  /*5bb0*/  @!P0 STG.E.U8 desc[UR36][R6.64+0x30], R9 ;  /* 0x0000300906008986 */ /* 0x0001e2000c101124 */
[----:B------:R-:W-:Y:S01]  /*5bc0*/  ISETP.LT.OR P0, PT, R3, 0x9, !P3 ;  /* 0x000000090300780c */ /* 0x000fe20005f01670 */
[-C--:B------:R-:W-:Y:S01]  /*5bd0*/  @!P4 IMAD R13, R84, R105.reuse, RZ ;  /* 0x00000069540dc224 */ /* 0x080fe200078e02ff */
[----:B------:R-:W-:Y:S01]  /*5be0*/  ISETP.GE.AND P3, PT, R12, 0x41, PT ;  /* 0x000000410c00780c */ /* 0x000fe20003f66270 */
[-C--:B------:R-:W-:Y:S02]  /*5bf0*/  @!P5 IMAD R85, R85, R105.reuse, RZ ;  /* 0x000000695555d224 */ /* 0x080fe400078e02ff */
[----:B------:R-:W-:Y:S01]  /*5c00*/  @!P2 IMAD R87, R87, R105, RZ ;  /* 0x000000695757a224 */ /* 0x000fe200078e02ff */
[----:B------:R-:W-:Y:S01]  /*5c10*/  @!P4 STG.E.U8 desc[UR36][R4.64+0x38], R13 ;  /* 0x0000380d0400c986 */ /* 0x000fe2000c101124 */
[----:B------:R-:W-:-:S03]  /*5c20*/  ISETP.LT.OR P4, PT, R3, 0x1, !P3 ;  /* 0x000000010300780c */ /* 0x000fc60005f81670 */
[----:B------:R-:W-:Y:S01]  /*5c30*/  @!P5 STG.E.U8 desc[UR36][R4.64+0x39], R85 ;  /* 0x000039550400d986 */ /* 0x000fe2000c101124 */
[C---:B------:R-:W-:Y:S02]  /*5c40*/  ISETP.LT.OR P5, PT, R3.reuse, 0x1, !P1 ;  /* 0x000000010300780c */ /* 0x040fe40004fa1670 */
[-C--:B0-----:R-:W-:Y:S01]  /*5c50*/  @!P0 IMAD R9, R86, R105.reuse, RZ ;  /* 0x0000006956098224 */ /* 0x081fe200078e02ff */
[----:B------:R-:W-:Y:S01]  /*5c60*/  @!P2 STG.E.U8 desc[UR36][R6.64+0x39], R87 ;  /* 0x000039570600a986 */ /* 0x000fe2000c101124 */
[C---:B------:R-:W-:Y:S02]  /*5c70*/  ISETP.LT.OR P1, PT, R3.reuse, 0x9, !P1 ;  /* 0x000000090300780c */ /* 0x040fe40004f21670 */
        /* <DEDUP_REMOVED lines=19> */
[-C--:B------:R-:W-:Y:S01]  /*5db0*/  @!P5 IMAD R61, R61, R105.reuse, RZ ;  /* 0x000000693d3dd224 */ /* 0x080fe200078e02ff */
[----:B------:R-:W-:Y:S01]  /*5dc0*/  @!P4 STG.E.U8 desc[UR36][R4.64+0x48], R13 ;  /* 0x0000480d0400c986 */ /* 0x000fe2000c101124 */
[C---:B------:R-:W-:Y:S02]  /*5dd0*/  ISETP.LT.OR P4, PT, R3.reuse, 0x1, !P1 ;  /* 0x000000010300780c */ /* 0x040fe40004f81670 */
[C---:B------:R-:W-:Y:S01]  /*5de0*/  ISETP.LT.OR P1, PT, R3.reuse, 0x9, !P1 ;  /* 0x000000090300780c */ /* 0x040fe20004f21670 */
        /* <DEDUP_REMOVED lines=9> */
[----:B------:R-:W-:Y:S02]  /*5e80*/  ISETP.GE.AND P0, PT, R12, 0x5a, PT ;  /* 0x0000005a0c00780c */ /* 0x000fe40003f06270 */
[-C--:B------:R-:W-:Y:S01]  /*5e90*/  @!P5 IMAD R65, R65, R105.reuse, RZ ;  /* 0x000000694141d224 */ /* 0x080fe200078e02ff */
[----:B------:R-:W-:Y:S01]  /*5ea0*/  @!P4 STG.E.U8 desc[UR36][R4.64+0x50], R11 ;  /* 0x0000500b0400c986 */ /* 0x000fe2000c101124 */
[----:B------:R-:W-:Y:S01]  /*5eb0*/  ISETP.LT.OR P4, PT, R3, 0x1, !P3 ;  /* 0x000000010300780c */ /* 0x000fe20005f81670 */
[-C--:B------:R-:W-:Y:S01]  /*5ec0*/  @!P2 IMAD R67, R67, R105.reuse, RZ ;  /* 0x000000694343a224 */ /* 0x080fe200078e02ff */
[C---:B------:R-:W-:Y:S01]  /*5ed0*/  ISETP.LT.OR P3, PT, R3.reuse, 0x9, !P3 ;  /* 0x000000090300780c */ /* 0x040fe20005f61670 */
[----:B------:R-:W-:Y:S01]  /*5ee0*/  @!P5 STG.E.U8 desc[UR36][R4.64+0x51], R65 ;  /* 0x000051410400d986 */ /* 0x000fe2000c101124 */
[----:B------:R-:W-:Y:S01]  /*5ef0*/  ISETP.LT.OR P5, PT, R3, 0x1, !P0 ;  /* 0x000000010300780c */ /* 0x000fe200047a1670 */
[----:B0-----:R-:W-:-:S02]  /*5f00*/  @!P1 IMAD R9, R66, R105, RZ ;  /* 0x0000006942099224 */ /* 0x001fc400078e02ff */
[----:B------:R-:W-:Y:S01]  /*5f10*/  @!P2 STG.E.U8 desc[UR36][R6.64+0x51], R67 ;  /* 0x000051430600a986 */ /* 0x000fe2000c101124 */
[----:B------:R-:W-:Y:S02]  /*5f20*/  ISETP.LT.OR P2, PT, R3, 0x9, !P0 ;  /* 0x000000090300780c */ /* 0x000fe40004741670 */
[----:B------:R-:W-:Y:S01]  /*5f30*/  ISETP.GE.AND P0, PT, R12, 0x62, PT ;  /* 0x000000620c00780c */ /* 0x000fe20003f06270 */
[----:B------:R0:W-:Y:S02]  /*5f40*/  @!P1 STG.E.U8 desc[UR36][R6.64+0x50], R9 ;  /* 0x0000500906009986 */ /* 0x0001e4000c101124 */
[----:B------:R-:W-:Y:S01]  /*5f50*/  @!P4 IMAD R13, R68, R105, RZ ;  /* 0x00000069440dc224 */ /* 0x000fe200078e02ff */
[----:B------:R-:W-:-:S03]  /*5f60*/  ISETP.GE.AND P1, PT, R12, 0x61, PT ;  /* 0x000000610c00780c */ /* 0x000fc60003f26270 */
[-C--:B------:R-:W-:Y:S01]  /*5f70*/  @!P5 IMAD R69, R69, R105.reuse, RZ ;  /* 0x000000694545d224 */ /* 0x080fe200078e02ff */
[----:B------:R-:W-:Y:S01]  /*5f80*/  @!P4 STG.E.U8 desc[UR36][R4.64+0x58], R13 ;  /* 0x0000580d0400c986 */ /* 0x000fe2000c101124 */
[C---:B------:R-:W-:Y:S02]  /*5f90*/  ISETP.LT.OR P4, PT, R3.reuse, 0x1, !P0 ;  /* 0x000000010300780c */ /* 0x040fe40004781670 */
[C---:B------:R-:W-:Y:S01]  /*5fa0*/  ISETP.LT.OR P0, PT, R3.reuse, 0x9, !P0 ;  /* 0x000000090300780c */ /* 0x040fe20004701670 */
[----:B------:R-:W-:Y:S01]  /*5fb0*/  @!P5 STG.E.U8 desc[UR36][R4.64+0x59], R69 ;  /* 0x000059450400d986 */ /* 0x000fe2000c101124 */
[C---:B------:R-:W-:Y:S01]  /*5fc0*/  ISETP.LT.OR P5, PT, R3.reuse, 0x1, !P1 ;  /* 0x000000010300780c */ /* 0x040fe20004fa1670 */
[-C--:B0-----:R-:W-:Y:S01]  /*5fd0*/  @!P3 IMAD R9, R70, R105.reuse, RZ ;  /* 0x000000694609b224 */ /* 0x081fe200078e02ff */
[----:B------:R-:W-:Y:S01]  /*5fe0*/  ISETP.LT.OR P1, PT, R3, 0x9, !P1 ;  /* 0x000000090300780c */ /* 0x000fe20004f21670 */
[----:B------:R-:W-:-:S03]  /*5ff0*/  @!P2 IMAD R71, R71, R105, RZ ;  /* 0x000000694747a224 */ /* 0x000fc600078e02ff */
[----:B------:R0:W-:Y:S01]  /*6000*/  @!P3 STG.E.U8 desc[UR36][R6.64+0x58], R9 ;  /* 0x000058090600b986 */ /* 0x0001e2000c101124 */
[C---:B------:R-:W-:Y:S02]  /*6010*/  ISETP.GE.AND P3, PT, R12.reuse, 0x69, PT ;  /* 0x000000690c00780c */ /* 0x040fe40003f66270 */
[-C--:B------:R-:W-:Y:S01]  /*6020*/  @!P4 IMAD R41, R41, R105.reuse, RZ ;  /* 0x000000692929c224 */ /* 0x080fe200078e02ff */
[----:B------:R-:W-:Y:S01]  /*6030*/  @!P2 STG.E.U8 desc[UR36][R6.64+0x59], R71 ;  /* 0x000059470600a986 */ /* 0x000fe2000c101124 */
[----:B------:R-:W-:Y:S01]  /*6040*/  ISETP.GE.AND P2, PT, R12, 0x6a, PT ;  /* 0x0000006a0c00780c */ /* 0x000fe20003f46270 */
[-C--:B------:R-:W-:Y:S02]  /*6050*/  @!P0 IMAD R43, R43, R105.reuse, RZ ;  /* 0x000000692b2b8224 */ /* 0x080fe400078e02ff */
[-C--:B------:R-:W-:Y:S01]  /*6060*/  @!P5 IMAD R11, R40, R105.reuse, RZ ;  /* 0x00000069280bd224 */ /* 0x080fe200078e02ff */
[----:B------:R-:W-:Y:S01]  /*6070*/  @!P4 STG.E.U8 desc[UR36][R4.64+0x61], R41 ;  /* 0x000061290400c986 */ /* 0x000fe2000c101124 */
[----:B------:R-:W-:Y:S01]  /*6080*/  ISETP.LT.OR P4, PT, R3, 0x1, !P2 ;  /* 0x000000010300780c */ /* 0x000fe20005781670 */
[----:B0-----:R-:W-:-:S02]  /*6090*/  @!P1 IMAD R9, R42, R105, RZ ;  /* 0x000000692a099224 */ /* 0x001fc400078e02ff */
[----:B------:R-:W-:Y:S01]  /*60a0*/  @!P5 STG.E.U8 desc[UR36][R4.64+0x60], R11 ;  /* 0x0000600b0400d986 */ /* 0x000fe2000c101124 */
[C---:B------:R-:W-:Y:S02]  /*60b0*/  ISETP.LT.OR P5, PT, R3.reuse, 0x1, !P3 ;  /* 0x000000010300780c */ /* 0x040fe40005fa1670 */
[C---:B------:R-:W-:Y:S01]  /*60c0*/  ISETP.LT.OR P3, PT, R3.reuse, 0x9, !P3 ;  /* 0x000000090300780c */ /* 0x040fe20005f61670 */
[----:B------:R0:W-:Y:S01]  /*60d0*/  @!P1 STG.E.U8 desc[UR36][R6.64+0x60], R9 ;  /* 0x0000600906009986 */ /* 0x0001e2000c101124 */
[C---:B------:R-:W-:Y:S02]  /*60e0*/  ISETP.GE.AND P1, PT, R12.reuse, 0x72, PT ;  /* 0x000000720c00780c */ /* 0x040fe40003f26270 */
[----:B------:R-:W-:Y:S01]  /*60f0*/  ISETP.LT.OR P2, PT, R3, 0x9, !P2 ;  /* 0x000000090300780c */ /* 0x000fe20005741670 */
[----:B------:R-:W-:Y:S01]  /*6100*/  @!P0 STG.E.U8 desc[UR36][R6.64+0x61], R43 ;  /* 0x0000612b06008986 */ /* 0x000fe2000c101124 */
[----:B------:R-:W-:Y:S01]  /*6110*/  ISETP.GE.AND P0, PT, R12, 0x71, PT ;  /* 0x000000710c00780c */ /* 0x000fe20003f06270 */
[----:B------:R-:W-:-:S04]  /*6120*/  @!P4 IMAD R45, R45, R105, RZ ;  /* 0x000000692d2dc224 */ /* 0x000fc800078e02ff */
[-C--:B------:R-:W-:Y:S01]  /*6130*/  @!P5 IMAD R13, R44, R105.reuse, RZ ;  /* 0x000000692c0dd224 */ /* 0x080fe200078e02ff */
[----:B------:R-:W-:Y:S01]  /*6140*/  @!P4 STG.E.U8 desc[UR36][R4.64+0x69], R45 ;  /* 0x0000692d0400c986 */ /* 0x000fe2000c101124 */
[C---:B------:R-:W-:Y:S01]  /*6150*/  ISETP.LT.OR P4, PT, R3.reuse, 0x1, !P0 ;  /* 0x000000010300780c */ /* 0x040fe20004781670 */
[-C--:B0-----:R-:W-:Y:S01]  /*6160*/  @!P3 IMAD R9, R46, R105.reuse, RZ ;  /* 0x000000692e09b224 */ /* 0x081fe200078e02ff */
[C---:B------:R-:W-:Y:S01]  /*6170*/  ISETP.LT.OR P0, PT, R3.reuse, 0x9, !P0 ;  /* 0x000000090300780c */ /* 0x040fe20004701670 */
[----:B------:R-:W-:Y:S01]  /*6180*/  @!P5 STG.E.U8 desc[UR36][R4.64+0x68], R13 ;  /* 0x0000680d0400d986 */ /* 0x000fe2000c101124 */
[----:B------:R-:W-:Y:S01]  /*6190*/  ISETP.LT.OR P5, PT, R3, 0x1, !P1 ;  /* 0x000000010300780c */ /* 0x000fe20004fa1670 */
[----:B------:R-:W-:Y:S01]  /*61a0*/  @!P2 IMAD R47, R47, R105, RZ ;  /* 0x000000692f2fa224 */ /* 0x000fe200078e02ff */
[----:B------:R-:W-:Y:S01]  /*61b0*/  ISETP.LT.OR P1, PT, R3, 0x9, !P1 ;  /* 0x000000090300780c */ /* 0x000fe20004f21670 */
[----:B------:R0:W-:Y:S01]  /*61c0*/  @!P3 STG.E.U8 desc[UR36][R6.64+0x68], R9 ;  /* 0x000068090600b986 */ /* 0x0001e2000c101124 */
[----:B------:R-:W-:-:S03]  /*61d0*/  ISETP.GE.AND P3, PT, R12, 0x79, PT ;  /* 0x000000790c00780c */ /* 0x000fc60003f66270 */
        /* <DEDUP_REMOVED lines=60> */
[----:B------:R1:W-:Y:S01]  /*65a0*/  @!P4 STG.E.U8 desc[UR36][R4.64+0x90], R11 ;  /* 0x0000900b0400c986 */ /* 0x0003e2000c101124 */
[----:B------:R-:W-:Y:S01]  /*65b0*/  ISETP.LT.OR P4, PT, R3, 0x1, !P3 ;  /* 0x000000010300780c */ /* 0x000fe20005f81670 */
[-C--:B------:R-:W-:Y:S01]  /*65c0*/  @!P0 IMAD R35, R35, R105.reuse, RZ ;  /* 0x0000006923238224 */ /* 0x080fe200078e02ff */
[C---:B------:R-:W-:Y:S01]  /*65d0*/  ISETP.LT.OR P3, PT, R3.reuse, 0x9, !P3 ;  /* 0x000000090300780c */ /* 0x040fe20005f61670 */
[----:B------:R3:W-:Y:S01]  /*65e0*/  @!P5 STG.E.U8 desc[UR36][R4.64+0x91], R33 ;  /* 0x000091210400d986 */ /* 0x0007e2000c101124 */
[C---:B------:R-:W-:Y:S02]  /*65f0*/  ISETP.LT.OR P5, PT, R3.reuse, 0x1, !P2 ;  /* 0x000000010300780c */ /* 0x040fe400057a1670 */
[----:B------:R-:W-:Y:S01]  /*6600*/  ISETP.LT.OR P2, PT, R3, 0x9, !P2 ;  /* 0x000000090300780c */ /* 0x000fe20005741670 */
[-C--:B------:R-:W-:Y:S01]  /*6610*/  @!P1 IMAD R3, R34, R105.reuse, RZ ;  /* 0x0000006922039224 */ /* 0x080fe200078e02ff */
[----:B------:R3:W-:Y:S04]  /*6620*/  @!P0 STG.E.U8 desc[UR36][R6.64+0x91], R35 ;  /* 0x0000912306008986 */ /* 0x0007e8000c101124 */
[----:B------:R3:W-:Y:S01]  /*6630*/  @!P1 STG.E.U8 desc[UR36][R6.64+0x90], R3 ;  /* 0x0000900306009986 */ /* 0x0007e2000c101124 */
[----:B0-----:R-:W-:-:S02]  /*6640*/  @!P4 IMAD R9, R36, R105, RZ ;  /* 0x000000692409c224 */ /* 0x001fc400078e02ff */
[-C--:B-1----:R-:W-:Y:S02]  /*6650*/  @!P3 IMAD R11, R38, R105.reuse, RZ ;  /* 0x00000069260bb224 */ /* 0x082fe400078e02ff */
[-C--:B------:R-:W-:Y:S01]  /*6660*/  @!P5 IMAD R37, R37, R105.reuse, RZ ;  /* 0x000000692525d224 */ /* 0x080fe200078e02ff */
[----:B------:R3:W-:Y:S01]  /*6670*/  @!P4 STG.E.U8 desc[UR36][R4.64+0x98], R9 ;  /* 0x000098090400c986 */ /* 0x0007e2000c101124 */
[----:B------:R-:W-:-:S03]  /*6680*/  @!P2 IMAD R39, R39, R105, RZ ;  /* 0x000000692727a224 */ /* 0x000fc600078e02ff */
[----:B------:R3:W-:Y:S04]  /*6690*/  @!P5 STG.E.U8 desc[UR36][R4.64+0x99], R37 ;  /* 0x000099250400d986 */ /* 0x0007e8000c101124 */
[----:B------:R3:W-:Y:S04]  /*66a0*/  @!P3 STG.E.U8 desc[UR36][R6.64+0x98], R11 ;  /* 0x0000980b0600b986 */ /* 0x0007e8000c101124 */
[----:B------:R3:W-:Y:S02]  /*66b0*/  @!P2 STG.E.U8 desc[UR36][R6.64+0x99], R39 ;  /* 0x000099270600a986 */ /* 0x0007e4000c101124 */
.L_x_197:
[----:B------:R-:W-:Y:S05]  /*66c0*/  BSYNC B0 ;  /* 0x0000000000007941 */ /* 0x000fea0003800000 */
.L_x_35:
[----:B------:R-:W-:Y:S01]  /*66d0*/  ULDC UR4, c[0x0][0xc] ;  /* 0x0000030000047ab9 */ /* 0x000fe20000000800 */
[----:B------:R-:W-:Y:S01]  /*66e0*/  ULDC UR5, c[0x0][0x10] ;  /* 0x0000040000057ab9 */ /* 0x000fe20000000800 */
[----:B---3--:R-:W3:Y:S01]  /*66f0*/  LDC R3, c[0x0][0x14] ;  /* 0x00000500ff037b82 */ /* 0x008ee20000000800 */
[----:B------:R-:W-:Y:S01]  /*6700*/  UIMAD.WIDE.U32 UR4, UR4, UR5, URZ ;  /* 0x00000005040472a5 */ /* 0x000fe2000f8e003f */
[----:B------:R-:W-:Y:S02]  /*6710*/  IMAD.MOV.U32 R109, RZ, RZ, -0x1 ;  /* 0xffffffffff6d7424 */ /* 0x000fe400078e00ff */
[----:B------:R-:W-:-:S03]  /*6720*/  IMAD.MOV.U32 R104, RZ, RZ, -0x1 ;  /* 0xffffffffff687424 */ /* 0x000fc600078e00ff */
[----:B---3--:R-:W-:-:S04]  /*6730*/  IMAD.WIDE.U32 R16, R3, UR4, R16 ;  /* 0x0000000403107c25 */ /* 0x008fc8000f8e0010 */
[----:B------:R-:W-:Y:S01]  /*6740*/  IMAD R3, R3, UR5, RZ ;  /* 0x0000000503037c24 */ /* 0x000fe2000f8e02ff */
[----:B------:R-:W-:Y:S02]  /*6750*/  ULDC.64 UR4, c[0x0][0x650] ;  /* 0x0001940000047ab9 */ /* 0x000fe40000000a00 */
[----:B------:R-:W-:Y:S01]  /*6760*/  ISETP.GE.U32.AND P0, PT, R16, UR4, PT ;  /* 0x0000000410007c0c */ /* 0x000fe2000bf06070 */
[--C-:B------:R-:W-:Y:S01]  /*6770*/  IMAD.IADD R17, R17, 0x1, R3.reuse ;  /* 0x0000000111117824 */ /* 0x100fe200078e0203 */
[----:B------:R-:W-:-:S04]  /*6780*/  PRMT R3, RZ, 0x7610, R3 ;  /* 0x00007610ff037816 */ /* 0x000fc80000000003 */
[----:B------:R-:W-:-:S13]  /*6790*/  ISETP.GE.U32.AND.EX P0, PT, R17, UR5, PT, P0 ;  /* 0x0000000511007c0c */ /* 0x000fda000bf06100 */
[----:B------:R-:W-:Y:S05]  /*67a0*/  @P0 BRA `(.L_x_198) ;  /* 0x0000000400640947 */ /* 0x000fea0003800000 */
[----:B------:R-:W3:Y:S01]  /*67b0*/  S2R R12, SR_CTAID.X ;  /* 0x00000000000c7919 */ /* 0x000ee20000002500 */
[----:B------:R-:W4:Y:S01]  /*67c0*/  LDC.64 R10, c[0x0][0x628] ;  /* 0x00018a00ff0a7b82 */ /* 0x000f220000000a00 */
[----:B------:R-:W-:Y:S01]  /*67d0*/  ULDC UR4, c[0x0][0x150] ;  /* 0x0000540000047ab9 */ /* 0x000fe20000000800 */
[----:B------:R-:W-:Y:S01]  /*67e0*/  IMAD.MOV.U32 R8, RZ, RZ, R16 ;  /* 0x000000ffff087224 */ /* 0x000fe200078e0010 */
[----:B------:R-:W0:Y:S01]  /*67f0*/  S2R R24, SR_CTAID.Y ;  /* 0x0000000000187919 */ /* 0x000e220000002600 */
[----:B------:R-:W-:-:S04]  /*6800*/  IMAD.MOV.U32 R9, RZ, RZ, R17 ;  /* 0x000000ffff097224 */ /* 0x000fc800078e0011 */
[----:B------:R-:W0:Y:S08]  /*6810*/  LDC R21, c[0x0][0x144] ;  /* 0x00005100ff157b82 */ /* 0x000e300000000800 */
[----:B------:R-:W0:Y:S08]  /*6820*/  LDC R0, c[0x0][0x630] ;  /* 0x00018c00ff007b82 */ /* 0x000e300000000800 */
[----:B------:R-:W0:Y:S01]  /*6830*/  LDC.64 R14, c[0x0][0x620] ;  /* 0x00018800ff0e7b82 */ /* 0x000e220000000a00 */
[----:B----4-:R-:W-:-:S04]  /*6840*/  ISETP.NE.U32.AND P0, PT, R10, RZ, PT ;  /* 0x000000ff0a00720c */ /* 0x010fc80003f05070 */
[----:B------:R-:W-:Y:S02]  /*6850*/  ISETP.NE.AND.EX P0, PT, R11, RZ, PT, P0 ;  /* 0x000000ff0b00720c */ /* 0x000fe40003f05300 */
[----:B---3--:R-:W-:-:S05]  /*6860*/  I2FP.F32.U32 R3, R12 ;  /* 0x0000000c00037245 */ /* 0x008fca0000201000 */
[----:B------:R-:W-:-:S04]  /*6870*/  FMUL R3, R3, UR4 ;  /* 0x0000000403037c20 */ /* 0x000fc80008400000 */
[----:B------:R3:W4:Y:S02]  /*6880*/  F2I.U32.TRUNC.NTZ R20, R3 ;  /* 0x0000000300147305 */ /* 0x000724000020f000 */
[----:B------:R-:W-:Y:S05]  /*6890*/  @!P0 BRA `(.L_x_199) ;  /* 0x0000000000288947 */ /* 0x000fea0003800000 */
[----:B---3--:R-:W3:Y:S02]  /*68a0*/  LDC R3, c[0x0][0x634] ;  /* 0x00018d00ff037b82 */ /* 0x008ee40000000800 */
[----:B---3--:R-:W-:-:S05]  /*68b0*/  IADD3 R3, P0, R16, R3, RZ ;  /* 0x0000000310037210 */ /* 0x008fca0007f1e0ff */
[----:B------:R-:W-:-:S04]  /*68c0*/  IMAD.X R13, RZ, RZ, R17, P0 ;  /* 0x000000ffff0d7224 */ /* 0x000fc800000e0611 */
[----:B0-----:R-:W-:-:S04]  /*68d0*/  IMAD.WIDE.U32 R4, R13, R10, RZ ;  /* 0x0000000a0d047225 */ /* 0x001fc800078e00ff */
[----:B-1----:R-:W-:-:S04]  /*68e0*/  IMAD.WIDE.U32 R6, P0, R3, R11, R4 ;  /* 0x0000000b03067225 */ /* 0x002fc80007800004 */
[----:B------:R-:W-:-:S04]  /*68f0*/  IMAD.WIDE.U32 R4, R3, R10, RZ ;  /* 0x0000000a03047225 */ /* 0x000fc800078e00ff */
[----:B------:R-:W-:Y:S01]  /*6900*/  IMAD.X R9, RZ, RZ, RZ, P0 ;  /* 0x000000ffff097224 */ /* 0x000fe200000e06ff */
[----:B------:R-:W-:Y:S01]  /*6910*/  IADD3 RZ, P0, R5, R6, RZ ;  /* 0x0000000605ff7210 */ /* 0x000fe20007f1e0ff */
[----:B------:R-:W-:-:S04]  /*6920*/  IMAD.MOV.U32 R8, RZ, RZ, R7 ;  /* 0x000000ffff087224 */ /* 0x000fc800078e0007 */
[----:B------:R-:W-:-:S08]  /*6930*/  IMAD.WIDE.U32.X R8, R13, R11, R8, P0 ;  /* 0x0000000b0d087225 */ /* 0x000fd000000e0408 */
.L_x_199:
[----:B------:R-:W2:Y:S01]  /*6940*/  LDC.64 R28, c[0x0][0x640] ;  /* 0x00019000ff1c7b82 */ /* 0x000ea20000000a00 */
[-CC-:B0-----:R-:W-:Y:S01]  /*6950*/  SHF.R.U64 R104, R8, R0.reuse, R9.reuse ;  /* 0x0000000008687219 */ /* 0x181fe20000001209 */
[----:B----4-:R-:W-:Y:S01]  /*6960*/  IMAD.MOV R20, RZ, RZ, -R20 ;  /* 0x000000ffff147224 */ /* 0x010fe200078e0a14 */
[----:B------:R-:W-:Y:S01]  /*6970*/  SHF.R.U32.HI R0, RZ, R0, R9 ;  /* 0x00000000ff007219 */ /* 0x000fe20000011609 */
[----:B------:R-:W-:Y:S01]  /*6980*/  ULDC UR4, c[0x0][0x154] ;  /* 0x0000550000047ab9 */ /* 0x000fe20000000800 */
[----:B---3--:R-:W-:Y:S01]  /*6990*/  IADD3 R3, P0, RZ, -R104, RZ ;  /* 0x80000068ff037210 */ /* 0x008fe20007f1e0ff */
[----:B------:R-:W-:Y:S02]  /*69a0*/  IMAD R21, R21, R20, R12 ;  /* 0x0000001415157224 */ /* 0x000fe400078e020c */
[----:B-1----:R-:W0:Y:S01]  /*69b0*/  LDC R6, c[0x0][0x618] ;  /* 0x00018600ff067b82 */ /* 0x002e220000000800 */
[----:B------:R-:W-:Y:S02]  /*69c0*/  IMAD.MOV.U32 R7, RZ, RZ, 0x1 ;  /* 0x00000001ff077424 */ /* 0x000fe400078e00ff */
[----:B------:R-:W-:-:S04]  /*69d0*/  IMAD.X R5, RZ, RZ, ~R0, P0 ;  /* 0x000000ffff057224 */ /* 0x000fc800000e0e00 */
[-C--:B------:R-:W-:Y:S01]  /*69e0*/  IMAD R0, R5, R14.reuse, RZ ;  /* 0x0000000e05007224 */ /* 0x080fe200078e02ff */
[----:B------:R-:W1:Y:S01]  /*69f0*/  LDC R8, c[0x0][0x608] ;  /* 0x00018200ff087b82 */ /* 0x000e620000000800 */
[----:B------:R-:W-:-:S04]  /*6a00*/  IMAD.WIDE.U32 R4, R3, R14, R16 ;  /* 0x0000000e03047225 */ /* 0x000fc800078e0010 */
[----:B------:R-:W-:Y:S01]  /*6a10*/  IMAD R3, R3, R15, R0 ;  /* 0x0000000f03037224 */ /* 0x000fe200078e0200 */
[----:B------:R-:W-:Y:S02]  /*6a20*/  I2FP.F32.U32 R0, R24 ;  /* 0x0000001800007245 */ /* 0x000fe40000201000 */
[----:B------:R-:W3:Y:S01]  /*6a30*/  LDC R26, c[0x0][0x658] ;  /* 0x00019600ff1a7b82 */ /* 0x000ee20000000800 */
[----:B------:R-:W-:Y:S01]  /*6a40*/  IMAD.IADD R3, R5, 0x1, R3 ;  /* 0x0000000105037824 */ /* 0x000fe200078e0203 */
[----:B--2---:R-:W-:Y:S01]  /*6a50*/  ISETP.NE.U32.AND P0, PT, R28, RZ, PT ;  /* 0x000000ff1c00720c */ /* 0x004fe20003f05070 */
[----:B------:R-:W-:Y:S01]  /*6a60*/  FMUL R0, R0, UR4 ;  /* 0x0000000400007c20 */ /* 0x000fe20008400000 */
[----:B------:R-:W-:Y:S02]  /*6a70*/  IMAD.MOV.U32 R5, RZ, RZ, -0x1 ;  /* 0xffffffffff057424 */ /* 0x000fe400078e00ff */
[----:B------:R-:W-:Y:S01]  /*6a80*/  ISETP.NE.AND.EX P0, PT, R29, RZ, PT, P0 ;  /* 0x000000ff1d00720c */ /* 0x000fe20003f05300 */
[----:B------:R2:W4:Y:S01]  /*6a90*/  F2I.U32.TRUNC.NTZ R13, R0 ;  /* 0x00000000000d7305 */ /* 0x000522000020f000 */
[----:B------:R-:W2:Y:S01]  /*6aa0*/  LDC R15, c[0x0][0x148] ;  /* 0x00005200ff0f7b82 */ /* 0x000ea20000000800 */
[----:B0-----:R-:W-:-:S02]  /*6ab0*/  SHF.R.U64 R12, R4, R6, R3 ;  /* 0x00000006040c7219 */ /* 0x001fc40000001203 */
[----:B------:R-:W-:-:S05]  /*6ac0*/  SHF.R.U32.HI R3, RZ, R6, R3 ;  /* 0x00000006ff037219 */ /* 0x000fca0000011603 */
[----:B------:R-:W0:Y:S01]  /*6ad0*/  LDC R20, c[0x0][0x600] ;  /* 0x00018000ff147b82 */ /* 0x000e220000000800 */
[-CC-:B-1----:R-:W-:Y:S02]  /*6ae0*/  SHF.R.U64 R10, R12, R8.reuse, R3.reuse ;  /* 0x000000080c0a7219 */ /* 0x182fe40000001203 */
[----:B------:R-:W-:-:S05]  /*6af0*/  SHF.R.U32.HI R3, RZ, R8, R3 ;  /* 0x00000008ff037219 */ /* 0x000fca0000011603 */
[----:B------:R-:W1:Y:S01]  /*6b00*/  LDC R27, c[0x0][0x648] ;  /* 0x00019200ff1b7b82 */ /* 0x000e620000000800 */
[-C--:B---3--:R-:W-:Y:S02]  /*6b10*/  SHF.L.U32 R4, R5, R26.reuse, RZ ;  /* 0x0000001a05047219 */ /* 0x088fe400000006ff */
[-CC-:B------:R-:W-:Y:S02]  /*6b20*/  SHF.R.U64 R14, R10, R26.reuse, R3.reuse ;  /* 0x0000001a0a0e7219 */ /* 0x180fe40000001203 */
[----:B------:R-:W-:Y:S02]  /*6b30*/  SHF.R.U32.HI R5, RZ, R26, R3 ;  /* 0x0000001aff057219 */ /* 0x000fe40000011603 */
[----:B------:R-:W-:Y:S01]  /*6b40*/  LOP3.LUT R25, RZ, R4, RZ, 0x33, !PT ;  /* 0x00000004ff197212 */ /* 0x000fe200078e33ff */
[----:B------:R-:W3:Y:S01]  /*6b50*/  LDC R30, c[0x0][0x638] ;  /* 0x00018e00ff1e7b82 */ /* 0x000ee20000000800 */
[----:B------:R-:W-:Y:S01]  /*6b60*/  SHF.L.U32 R26, R7, R26, RZ ;  /* 0x0000001a071a7219 */ /* 0x000fe200000006ff */
[----:B------:R-:W-:-:S06]  /*6b70*/  IMAD.MOV.U32 R4, RZ, RZ, R14 ;  /* 0x000000ffff047224 */ /* 0x000fcc00078e000e */
[----:B------:R-:W0:Y:S01]  /*6b80*/  LDC R31, c[0x0][0x610] ;  /* 0x00018400ff1f7b82 */ /* 0x000e220000000800 */
[----:B----4-:R-:W-:Y:S05]  /*6b90*/  @!P0 BRA `(.L_x_200) ;  /* 0x0000000000288947 */ /* 0x010fea0003800000 */
        /* <DEDUP_REMOVED lines=10> */
.L_x_200:
[----:B------:R-:W-:Y:S01]  /*6c40*/  ISETP.NE.AND P0, PT, R2, 0x1, PT ;  /* 0x000000010200780c */ /* 0x000fe20003f05270 */
[----:B0-----:R-:W-:Y:S01]  /*6c50*/  VIADD R7, R20, 0xffffffff ;  /* 0xffffffff14077836 */ /* 0x001fe20000000000 */
[----:B-12---:R-:W-:Y:S01]  /*6c60*/  SHF.R.U64 R0, R4, R27, R5 ;  /* 0x0000001b04007219 */ /* 0x006fe20000001205 */
[----:B------:R-:W-:Y:S01]  /*6c70*/  IMAD.MOV R13, RZ, RZ, -R13 ;  /* 0x000000ffff0d7224 */ /* 0x000fe200078e0a0d */
[----:B------:R-:W-:Y:S01]  /*6c80*/  LOP3.LUT R5, R10, R25, RZ, 0xc0, !PT ;  /* 0x000000190a057212 */ /* 0x000fe200078ec0ff */
[----:B------:R-:W-:Y:S01]  /*6c90*/  IMAD.MOV.U32 R4, RZ, RZ, 0x1 ;  /* 0x00000001ff047424 */ /* 0x000fe200078e00ff */
[----:B------:R-:W-:Y:S01]  /*6ca0*/  LOP3.LUT R12, R12, R7, RZ, 0xc0, !PT ;  /* 0x000000070c0c7212 */ /* 0x000fe200078ec0ff */
[----:B------:R-:W-:Y:S02]  /*6cb0*/  IMAD.MOV R3, RZ, RZ, -R0 ;  /* 0x000000ffff037224 */ /* 0x000fe400078e0a00 */
[----:B------:R-:W-:Y:S02]  /*6cc0*/  IMAD R0, R26, R0, R5 ;  /* 0x000000001a007224 */ /* 0x000fe400078e0205 */
[----:B---3--:R-:W-:-:S02]  /*6cd0*/  IMAD R3, R3, R30, R14 ;  /* 0x0000001e03037224 */ /* 0x008fc400078e020e */
[----:B------:R-:W-:Y:S02]  /*6ce0*/  @P0 IMAD R21, R15, R13, R24 ;  /* 0x0000000d0f150224 */ /* 0x000fe400078e0218 */
[----:B------:R-:W-:Y:S01]  /*6cf0*/  IMAD R5, R3, R20, R12 ;  /* 0x0000001403057224 */ /* 0x000fe200078e020c */
[----:B------:R-:W-:Y:S01]  /*6d00*/  PRMT R3, R4, 0x7610, R3 ;  /* 0x0000761004037816 */ /* 0x000fe20000000003 */
[----:B------:R-:W-:-:S05]  /*6d10*/  IMAD R0, R0, R31, R21 ;  /* 0x0000001f00007224 */ /* 0x000fca00078e0215 */
[----:B------:R-:W-:Y:S02]  /*6d20*/  SEL R109, R5, R0, !P0 ;  /* 0x00000000056d7207 */ /* 0x000fe40004000000 */
[----:B------:R-:W-:-:S07]  /*6d30*/  SEL R0, R0, R5, !P0 ;  /* 0x0000000500007207 */ /* 0x000fce0004000000 */
.L_x_198:
[----:B------:R-:W-:Y:S01]  /*6d40*/  LOP3.LUT P0, RZ, R3, 0xff, RZ, 0xc0, !PT ;  /* 0x000000ff03ff7812 */ /* 0x000fe2000780c0ff */
[----:B------:R-:W-:-:S12]  /*6d50*/  IMAD.MOV.U32 R108, RZ, RZ, R0 ;  /* 0x000000ffff6c7224 */ /* 0x000fd800078e0000 */
[----:B------:R-:W-:Y:S05]  /*6d60*/  @P0 BRA `(.L_x_201) ;  /* 0xffffffa400d00947 */ /* 0x000fea000383ffff */
[----:B------:R-:W-:Y:S05]  /*6d70*/  EXIT ;  /* 0x000000000000794d */ /* 0x000fea0003800000 */
.L_x_8:
[----:B0-----:R-:W-:Y:S01]  /*6d80*/  ULDC.64 UR4, c[0x0][0x650] ;  /* 0x0001940000047ab9 */ /* 0x001fe20000000a00 */
        /* <DEDUP_REMOVED lines=25> */
.L_x_203:
[----:B------:R-:W0:Y:S01]  /*6f20*/  LDC.64 R28, c[0x0][0x640] ;  /* 0x00019000ff1c7b82 */ /* 0x000e220000000a00 */
[-CC-:B------:R-:W-:Y:S01]  /*6f30*/  SHF.R.U64 R22, R12, R6.reuse, R13.reuse ;  /* 0x000000060c167219 */ /* 0x180fe2000000120d */
[----:B------:R-:W-:Y:S01]  /*6f40*/  IMAD.MOV.U32 R30, RZ, RZ, 0x1 ;  /* 0x00000001ff1e7424 */ /* 0x000fe200078e00ff */
[----:B------:R-:W-:Y:S02]  /*6f50*/  SHF.R.U32.HI R6, RZ, R6, R13 ;  /* 0x00000006ff067219 */ /* 0x000fe4000001160d */
        /* <DEDUP_REMOVED lines=8> */
[----:B------:R-:W-:Y:S01]  /*6fe0*/  IMAD.IADD R9, R9, 0x1, R11 ;  /* 0x0000000109097824 */ /* 0x000fe200078e020b */
[----:B0-----:R-:W-:-:S04]  /*6ff0*/  ISETP.NE.U32.AND P0, PT, R28, RZ, PT ;  /* 0x000000ff1c00720c */ /* 0x001fc80003f05070 */
[----:B------:R-:W-:Y:S02]  /*7000*/  ISETP.NE.AND.EX P0, PT, R29, RZ, PT, P0 ;  /* 0x000000ff1d00720c */ /* 0x000fe40003f05300 */
[----:B------:R-:W0:Y:S01]  /*7010*/  LDC R20, c[0x0][0x600] ;  /* 0x00018000ff147b82 */ /* 0x000e220000000800 */
[-CC-:B-1----:R-:W-:Y:S01]  /*7020*/  SHF.R.U64 R14, R8, R10.reuse, R9.reuse ;  /* 0x0000000a080e7219 */ /* 0x182fe20000001209 */
[----:B------:R-:W-:Y:S01]  /*7030*/  IMAD.MOV.U32 R8, RZ, RZ, -0x1 ;  /* 0xffffffffff087424 */ /* 0x000fe200078e00ff */
[----:B------:R-:W-:-:S05]  /*7040*/  SHF.R.U32.HI R9, RZ, R10, R9 ;  /* 0x0000000aff097219 */ /* 0x000fca0000011609 */
[----:B------:R-:W1:Y:S01]  /*7050*/  LDC R26, c[0x0][0x648] ;  /* 0x00019200ff1a7b82 */ /* 0x000e620000000800 */
[-CC-:B--2---:R-:W-:Y:S02]  /*7060*/  SHF.R.U64 R21, R14, R12.reuse, R9.reuse ;  /* 0x0000000c0e157219 */ /* 0x184fe40000001209 */
[----:B------:R-:W-:-:S05]  /*7070*/  SHF.R.U32.HI R6, RZ, R12, R9 ;  /* 0x0000000cff067219 */ /* 0x000fca0000011609 */
[----:B------:R-:W2:Y:S01]  /*7080*/  LDC R27, c[0x0][0x638] ;  /* 0x00018e00ff1b7b82 */ /* 0x000ea20000000800 */
[-C--:B---3--:R-:W-:Y:S02]  /*7090*/  SHF.L.U32 R8, R8, R25.reuse, RZ ;  /* 0x0000001908087219 */ /* 0x088fe400000006ff */
[-CC-:B------:R-:W-:Y:S02]  /*70a0*/  SHF.R.U64 R23, R21, R25.reuse, R6.reuse ;  /* 0x0000001915177219 */ /* 0x180fe40000001206 */
[----:B------:R-:W-:Y:S02]  /*70b0*/  LOP3.LUT R32, RZ, R8, RZ, 0x33, !PT ;  /* 0x00000008ff207212 */ /* 0x000fe400078e33ff */
[----:B------:R-:W-:Y:S01]  /*70c0*/  SHF.R.U32.HI R9, RZ, R25, R6 ;  /* 0x00000019ff097219 */ /* 0x000fe20000011606 */
[----:B------:R-:W3:Y:S01]  /*70d0*/  LDC R31, c[0x0][0x610] ;  /* 0x00018400ff1f7b82 */ /* 0x000ee20000000800 */
[----:B------:R-:W-:Y:S01]  /*70e0*/  IMAD.MOV.U32 R8, RZ, RZ, R23 ;  /* 0x000000ffff087224 */ /* 0x000fe200078e0017 */
[----:B------:R-:W-:Y:S06]  /*70f0*/  @!P0 BRA `(.L_x_204) ;  /* 0x0000000000288947 */ /* 0x000fec0003800000 */
        /* <DEDUP_REMOVED lines=10> */
.L_x_204:
[----:B------:R-:W-:Y:S02]  /*71a0*/  ISETP.NE.AND P0, PT, R2, 0x1, PT ;  /* 0x000000010200780c */ /* 0x000fe40003f05270 */
[----:B-1----:R-:W-:Y:S01]  /*71b0*/  SHF.R.U64 R6, R8, R26, R9 ;  /* 0x0000001a08067219 */ /* 0x002fe20000001209 */
[----:B0-----:R-:W-:Y:S01]  /*71c0*/  VIADD R9, R20, 0xffffffff ;  /* 0xffffffff14097836 */ /* 0x001fe20000000000 */
[----:B------:R-:W-:Y:S02]  /*71d0*/  SHF.L.U32 R30, R30, R25, RZ ;  /* 0x000000191e1e7219 */ /* 0x000fe400000006ff */
[----:B------:R-:W-:Y:S01]  /*71e0*/  LOP3.LUT R5, R21, R32, RZ, 0xc0, !PT ;  /* 0x0000002015057212 */ /* 0x000fe200078ec0ff */
[----:B------:R-:W-:-:S04]  /*71f0*/  IMAD.MOV R8, RZ, RZ, -R6 ;  /* 0x000000ffff087224 */ /* 0x000fc800078e0a06 */
[----:B------:R-:W-:Y:S01]  /*7200*/  IMAD R6, R30, R6, R5 ;  /* 0x000000061e067224 */ /* 0x000fe200078e0205 */
[----:B------:R-:W-:Y:S01]  /*7210*/  LOP3.LUT R5, R14, R9, RZ, 0xc0, !PT ;  /* 0x000000090e057212 */ /* 0x000fe200078ec0ff */
[----:B------:R-:W-:Y:S02]  /*7220*/  @P0 IMAD R3, R7, R24, R4 ;  /* 0x0000001807030224 */ /* 0x000fe400078e0204 */
[----:B--2---:R-:W-:Y:S02]  /*7230*/  IMAD R4, R8, R27, R23 ;  /* 0x0000001b08047224 */ /* 0x004fe400078e0217 */
[----:B---3--:R-:W-:Y:S02]  /*7240*/  IMAD R3, R6, R31, R3 ;  /* 0x0000001f06037224 */ /* 0x008fe400078e0203 */
[----:B------:R-:W-:Y:S02]  /*7250*/  IMAD R4, R4, R20, R5 ;  /* 0x0000001404047224 */ /* 0x000fe400078e0205 */
[----:B------:R-:W-:-:S02]  /*7260*/  IMAD.MOV.U32 R8, RZ, RZ, 0x1 ;  /* 0x00000001ff087424 */ /* 0x000fc400078e00ff */
[----:B------:R-:W-:Y:S01]  /*7270*/  IMAD.MOV.U32 R6, RZ, RZ, R22 ;  /* 0x000000ffff067224 */ /* 0x000fe200078e0016 */
[----:B------:R-:W-:Y:S02]  /*7280*/  SEL R20, R4, R3, !P0 ;  /* 0x0000000304147207 */ /* 0x000fe40004000000 */
[----:B------:R-:W-:-:S07]  /*7290*/  SEL R21, R3, R4, !P0 ;  /* 0x0000000403157207 */ /* 0x000fce0004000000 */
.L_x_202:
[----:B------:R-:W-:-:S08]  /*72a0*/  NOP ;  /* 0x0000000000007918 */ /* 0x000fd00000000000 */
[----:B------:R-:W0:-:S00]  /*72b0*/  USETMAXREG.DEALLOC.CTAPOOL 0x28 ;  /* 0x00000028000079c8 */ /* 0x000e0000080e0500 */
[----:B0-----:R-:W-:-:S13]  /*72c0*/  ISETP.NE.AND P0, PT, R0, RZ, PT ;  /* 0x000000ff0000720c */ /* 0x001fda0003f05270 */
[----:B------:R-:W-:Y:S05]  /*72d0*/  @P0 EXIT ;  /* 0x000000000000094d */ /* 0x000fea0003800000 */
[----:B------:R-:W-:Y:S01]  /*72e0*/  LOP3.LUT P0, RZ, R8, 0xff, RZ, 0xc0, !PT ;  /* 0x000000ff08ff7812 */ /* 0x000fe2000780c0ff */
[----:B------:R-:W-:Y:S02]  /*72f0*/  IMAD.MOV.U32 R0, RZ, RZ, 0x1 ;  /* 0x00000001ff007424 */ /* 0x000fe400078e00ff */
[----:B------:R-:W-:-:S10]  /*7300*/  IMAD.MOV.U32 R3, RZ, RZ, RZ ;  /* 0x000000ffff037224 */ /* 0x000fd400078e00ff */
[----:B------:R-:W-:Y:S05]  /*7310*/  @!P0 BRA `(.L_x_205) ;  /* 0x0000000c00448947 */ /* 0x000fea0003800000 */
[----:B------:R-:W0:Y:S01]  /*7320*/  LDC R0, c[0x0][0x28c] ;  /* 0x0000a300ff007b82 */ /* 0x000e220000000800 */
[----:B------:R-:W1:Y:S01]  /*7330*/  S2R R9, SR_CgaCtaId ;  /* 0x0000000000097919 */ /* 0x000e620000008800 */
[----:B------:R-:W-:Y:S01]  /*7340*/  ULDC UR5, c[0x0][0x658] ;  /* 0x0001960000057ab9 */ /* 0x000fe20000000800 */
[----:B------:R-:W-:Y:S01]  /*7350*/  UMOV UR7, 0xffffffff ;  /* 0xffffffff00077882 */ /* 0x000fe20000000000 */
[----:B------:R-:W-:Y:S01]  /*7360*/  ULDC UR6, c[0x0][0xc] ;  /* 0x0000030000067ab9 */ /* 0x000fe20000000800 */
[----:B------:R-:W-:Y:S01]  /*7370*/  USHF.L.U32 UR8, UR7, UR5, URZ ;  /* 0x0000000507087299 */ /* 0x000fe2000800063f */
[----:B------:R-:W-:Y:S01]  /*7380*/  IMAD.MOV.U32 R12, RZ, RZ, 0xa00 ;  /* 0x00000a00ff0c7424 */ /* 0x000fe200078e00ff */
[----:B------:R-:W-:Y:S01]  /*7390*/  UMOV UR9, 0x1 ;  /* 0x0000000100097882 */ /* 0x000fe20000000000 */
[----:B------:R-:W-:Y:S01]  /*73a0*/  ULDC UR7, c[0x0][0x10] ;  /* 0x0000040000077ab9 */ /* 0x000fe20000000800 */
[----:B------:R-:W-:Y:S01]  /*73b0*/  USHF.L.U32 UR18, UR9, UR5, URZ ;  /* 0x0000000509127299 */ /* 0x000fe2000800063f */
[----:B------:R-:W-:Y:S01]  /*73c0*/  BSSY B0, `(.L_x_205) ;  /* 0x00000c6000007945 */ /* 0x000fe20003800000 */
[----:B------:R-:W-:Y:S01]  /*73d0*/  UIMAD.WIDE.U32 UR6, UR6, UR7, URZ ;  /* 0x00000007060672a5 */ /* 0x000fe2000f8e003f */
[----:B------:R-:W-:Y:S01]  /*73e0*/  IMAD.MOV.U32 R11, RZ, RZ, 0x1 ;  /* 0x00000001ff0b7424 */ /* 0x000fe200078e00ff */
[----:B------:R-:W-:Y:S01]  /*73f0*/  ULDC UR5, c[0x0][0x14] ;  /* 0x0000050000057ab9 */ /* 0x000fe20000000800 */
[----:B------:R-:W-:Y:S01]  /*7400*/  LOP3.LUT R8, R19, 0x2, RZ, 0xfc, !PT ;  /* 0x0000000213087812 */ /* 0x000fe200078efcff */
[----:B------:R-:W-:-:S02]  /*7410*/  UIMAD.WIDE.U32 UR22, UR6, UR5, URZ ;  /* 0x00000005061672a5 */ /* 0x000fc4000f8e003f */
[----:B------:R-:W-:Y:S01]  /*7420*/  UIMAD UR13, UR7, UR5, URZ ;  /* 0x00000005070d72a4 */ /* 0x000fe2000f8e023f */
[----:B------:R-:W-:Y:S01]  /*7430*/  ULDC UR4, c[0x0][0x600] ;  /* 0x0001800000047ab9 */ /* 0x000fe20000000800 */
[----:B------:R-:W-:Y:S02]  /*7440*/  ULOP3.LUT UR17, URZ, UR8, URZ, 0x33, !UPT ;  /* 0x000000083f117292 */ /* 0x000fe4000f8e333f */
[----:B------:R-:W-:Y:S01]  /*7450*/  UIADD3 UR4, UR4, -0x1, URZ ;  /* 0xffffffff04047890 */ /* 0x000fe2000fffe03f */
[----:B0-----:R-:W-:Y:S01]  /*7460*/  VIADD R0, R0, 0x1f ;  /* 0x0000001f00007836 */ /* 0x001fe20000000000 */
[----:B------:R-:W-:Y:S01]  /*7470*/  UIADD3 UR13, UR23, UR13, URZ ;  /* 0x0000000d170d7290 */ /* 0x000fe2000fffe03f */
[----:B------:R-:W-:-:S03]  /*7480*/  ULDC.64 UR24, c[0x0][0x198] ;  /* 0x0000660000187ab9 */ /* 0x000fc60000000a00 */
[----:B------:R-:W-:-:S04]  /*7490*/  SHF.R.S32.HI R3, RZ, 0x1f, R0 ;  /* 0x0000001fff037819 */ /* 0x000fc80000011400 */
[----:B------:R-:W-:Y:S01]  /*74a0*/  LEA.HI R3, R3, R0, RZ, 0x5 ;  /* 0x0000000003037211 */ /* 0x000fe200078f28ff */
[----:B------:R-:W-:Y:S01]  /*74b0*/  IMAD.MOV.U32 R0, RZ, RZ, 0x1 ;  /* 0x00000001ff007424 */ /* 0x000fe200078e00ff */
[----:B-1----:R-:W-:Y:S02]  /*74c0*/  LOP3.LUT R9, R9, 0x1, RZ, 0xc0, !PT ;  /* 0x0000000109097812 */ /* 0x002fe400078ec0ff */
[----:B------:R-:W-:Y:S01]  /*74d0*/  SHF.R.S32.HI R10, RZ, 0x5, R3 ;  /* 0x00000005ff0a7819 */ /* 0x000fe20000011403 */
[----:B------:R-:W-:Y:S02]  /*74e0*/  IMAD.MOV.U32 R3, RZ, RZ, RZ ;  /* 0x000000ffff037224 */ /* 0x000fe400078e00ff */
[----:B------:R-:W-:Y:S02]  /*74f0*/  IMAD R12, R9, R12, 0x19280 ;  /* 0x00019280090c7424 */ /* 0x000fe400078e020c */
[----:B------:R-:W-:-:S07]  /*7500*/  VIADD R13, R10, 0x1 ;  /* 0x000000010a0d7836 */ /* 0x000fce0000000000 */
.L_x_216:
[----:B------:R-:W-:-:S03]  /*7510*/  UMOV UR5, 0xffffffff ;  /* 0xffffffff00057882 */ /* 0x000fc60000000000 */
[----:B------:R-:W-:Y:S05]  /*7520*/  BRA.DIV UR5, `(.L_x_206) ;  /* 0x0000001a059c7947 */ /* 0x000fea000b800000 */
[----:B------:R-:W-:-:S13]  /*7530*/  ELECT P6, URZ, PT ;  /* 0x00000000003f782f */ /* 0x000fda00038c0000 */
.L_x_248:
[----:B------:R-:W0:Y:S01]  /*7540*/  LDC R4, c[0x0][0x28c] ;  /* 0x0000a300ff047b82 */ /* 0x000e220000000800 */
[----:B------:R-:W-:Y:S01]  /*7550*/  BSSY B1, `(.L_x_207) ;  /* 0x0000039000017945 */ /* 0x000fe20003800000 */
[----:B0-----:R-:W-:-:S13]  /*7560*/  ISETP.LT.OR P6, PT, R4, 0x1, !P6 ;  /* 0x000000010400780c */ /* 0x001fda00077c1670 */
[----:B------:R-:W-:Y:S05]  /*7570*/  @P6 BRA `(.L_x_208) ;  /* 0x0000000000d86947 */ /* 0x000fea0003800000 */
[----:B------:R-:W-:Y:S02]  /*7580*/  IMAD R20, R20, 0x2, R9 ;  /* 0x0000000214147824 */ /* 0x000fe400078e0209 */
[----:B------:R-:W-:Y:S02]  /*7590*/  IMAD.SHL.U32 R21, R21, 0x80, RZ ;  /* 0x0000008015157824 */ /* 0x000fe400078e00ff */
[----:B------:R-:W-:Y:S02]  /*75a0*/  IMAD.MOV.U32 R24, RZ, RZ, RZ ;  /* 0x000000ffff187224 */ /* 0x000fe400078e00ff */
[----:B------:R-:W-:Y:S02]  /*75b0*/  IMAD.MOV.U32 R4, RZ, RZ, R13 ;  /* 0x000000ffff047224 */ /* 0x000fe400078e000d */
[----:B------:R-:W-:Y:S02]  /*75c0*/  IMAD.MOV.U32 R5, RZ, RZ, R0 ;  /* 0x000000ffff057224 */ /* 0x000fe400078e0000 */
[----:B------:R-:W-:-:S02]  /*75d0*/  IMAD.MOV.U32 R7, RZ, RZ, R3 ;  /* 0x000000ffff077224 */ /* 0x000fc400078e0003 */
[----:B------:R-:W-:-:S07]  /*75e0*/  IMAD R20, R20, 0x50, RZ ;  /* 0x0000005014147824 */ /* 0x000fce00078e02ff */
.L_x_211:
[----:B------:R-:W0:Y:S01]  /*75f0*/  S2R R15, SR_CgaCtaId ;  /* 0x00000000000f7919 */ /* 0x000e220000008800 */
[----:B------:R-:W-:Y:S02]  /*7600*/  MOV R14, 0x400 ;  /* 0x00000400000e7802 */ /* 0x000fe40000000f00 */
[----:B------:R-:W-:Y:S02]  /*7610*/  LOP3.LUT P1, RZ, R18, 0x7f, RZ, 0xc0, !PT ;  /* 0x0000007f12ff7812 */ /* 0x000fe4000782c0ff */
[----:B0-----:R-:W-:Y:S02]  /*7620*/  LEA R22, R15, R14, 0x18 ;  /* 0x0000000e0f167211 */ /* 0x001fe400078ec0ff */
[----:B------:R-:W-:-:S09]  /*7630*/  SHF.L.U32 R14, R5, 0x1f, RZ ;  /* 0x0000001f050e7819 */ /* 0x000fd200000006ff */
[----:B------:R-:W0:Y:S01]  /*7640*/  @!P1 LDC R15, c[0x0][0x500] ;  /* 0x00014000ff0f9b82 */ /* 0x000e220000000800 */
[----:B------:R-:W-:-:S04]  /*7650*/  IMAD R23, R7, 0x8, R22 ;  /* 0x0000000807177824 */ /* 0x000fc800078e0216 */
[----:B------:R-:W1:Y:S02]  /*7660*/  SYNCS.PHASECHK.TRANS64.TRYWAIT P0, [R23+URZ+0xc8], R14 ;  /* 0x0000c80e170075a7 */ /* 0x000e64000800017f */
[----:B-1----:R-:W-:Y:S05]  /*7670*/  @!P0 BRA `(.L_x_209) ;  /* 0x0000001800688947 */ /* 0x002fea0003800000 */
.L_x_249:
[----:B-1----:R-:W-:Y:S01]  /*7680*/  PRMT R14, R8, 0x9910, RZ ;  /* 0x00009910080e7816 */ /* 0x002fe200000000ff */
[----:B0-----:R0:W-:Y:S03]  /*7690*/  @!P1 SYNCS.ARRIVE.TRANS64 RZ, [R23+URZ], R15 ;  /* 0x0000000f17ff99a7 */ /* 0x0011e6000800003f */
[----:B------:R-:W-:-:S13]  /*76a0*/  ISETP.NE.AND P0, PT, R14, 0x2, PT ;  /* 0x000000020e00780c */ /* 0x000fda0003f05270 */
[----:B0-----:R-:W-:Y:S05]  /*76b0*/  @P0 BRA `(.L_x_210) ;  /* 0x0000000000040947 */ /* 0x001fea0003800000 */
[----:B------:R-:W-:Y:S01]  /*76c0*/  BPT.TRAP 0x1 ;  /* 0x000000040000795c */ /* 0x000fe20000300000 */
.L_x_210:
[----:B------:R-:W-:Y:S01]  /*76d0*/  IMAD R14, R7, 0x1000, R22 ;  /* 0x00001000070e7824 */ /* 0x000fe200078e0216 */
[----:B------:R-:W-:Y:S01]  /*76e0*/  R2UR UR19, R22 ;  /* 0x00000000161372ca */ /* 0x000fe200000e0000 */
[----:B------:R-:W-:Y:S01]  /*76f0*/  VIADD R4, R4, 0xffffffff ;  /* 0xffffffff04047836 */ /* 0x000fe20000000000 */
[----:B------:R-:W-:Y:S01]  /*7700*/  R2UR UR9, R23 ;  /* 0x00000000170972ca */ /* 0x000fe200000e0000 */
[----:B------:R-:W-:Y:S01]  /*7710*/  UIADD3 UR6, UP0, UR24, 0xf0, URZ ;  /* 0x000000f018067890 */ /* 0x000fe2000ff1e03f */
[----:B------:R-:W-:Y:S01]  /*7720*/  R2UR UR5, R14 ;  /* 0x000000000e0572ca */ /* 0x000fe200000e0000 */
[----:B------:R-:W-:Y:S01]  /*7730*/  IMAD R14, R7, 0x1400, R12 ;  /* 0x00001400070e7824 */ /* 0x000fe200078e020c */
[----:B------:R-:W-:Y:S01]  /*7740*/  R2UR UR11, R21 ;  /* 0x00000000150b72ca */ /* 0x000fe200000e0000 */
[----:B------:R-:W-:Y:S01]  /*7750*/  UIADD3 UR26, UP1, UR24, 0x1f0, URZ ;  /* 0x000001f0181a7890 */ /* 0x000fe2000ff3e03f */
[----:B------:R-:W-:Y:S01]  /*7760*/  R2UR UR10, R24 ;  /* 0x00000000180a72ca */ /* 0x000fe200000e0000 */
[----:B------:R-:W-:Y:S01]  /*7770*/  UIADD3.X UR7, URZ, UR25, URZ, UP0, !UPT ;  /* 0x000000193f077290 */ /* 0x000fe200087fe43f */
[----:B------:R-:W-:Y:S01]  /*7780*/  R2UR UR8, R14 ;  /* 0x000000000e0872ca */ /* 0x000fe200000e0000 */
[----:B------:R-:W-:Y:S01]  /*7790*/  VIADD R7, R7, 0x1 ;  /* 0x0000000107077836 */ /* 0x000fe20000000000 */
[----:B------:R-:W-:Y:S01]  /*77a0*/  R2UR UR12, R6 ;  /* 0x00000000060c72ca */ /* 0x000fe200000e0000 */
[----:B------:R-:W-:Y:S01]  /*77b0*/  UIADD3.X UR27, URZ, UR25, URZ, UP1, !UPT ;  /* 0x000000193f1b7290 */ /* 0x000fe20008ffe43f */
[----:B------:R-:W-:Y:S01]  /*77c0*/  R2UR UR20, R20 ;  /* 0x00000000141472ca */ /* 0x000fe200000e0000 */
[----:B------:R-:W-:Y:S01]  /*77d0*/  UMOV UR14, 0x0 ;  /* 0x00000000000e7882 */ /* 0x000fe20000000000 */
[----:B------:R-:W-:Y:S01]  /*77e0*/  ISETP.GT.AND P1, PT, R4, 0x1, PT ;  /* 0x000000010400780c */ /* 0x000fe20003f24270 */
[----:B------:R-:W-:Y:S01]  /*77f0*/  UIADD3 UR16, UR5, 0x280, URZ ;  /* 0x0000028005107890 */ /* 0x000fe2000fffe03f */
[C---:B------:R-:W-:Y:S01]  /*7800*/  ISETP.NE.AND P0, PT, R7.reuse, 0x19, PT ;  /* 0x000000190700780c */ /* 0x040fe20003f05270 */
[----:B------:R-:W-:Y:S01]  /*7810*/  UMOV UR15, 0x10000000 ;  /* 0x10000000000f7882 */ /* 0x000fe20000000000 */
[----:B------:R-:W-:Y:S01]  /*7820*/  UMOV UR21, 0x30000 ;  /* 0x0003000000157882 */ /* 0x000fe20000000000 */
[----:B------:R-:W-:Y:S01]  /*7830*/  VIADD R24, R24, 0x20 ;  /* 0x0000002018187836 */ /* 0x000fe20000000000 */
[----:B------:R-:W-:Y:S01]  /*7840*/  SEL R14, RZ, 0x1, P0 ;  /* 0x00000001ff0e7807 */ /* 0x000fe20000000000 */
[----:B------:R-:W-:Y:S01]  /*7850*/  UIADD3 UR5, UR19, UR8, URZ ;  /* 0x0000000813057290 */ /* 0x000fe2000fffe03f */
[----:B------:R-:W-:-:S02]  /*7860*/  SEL R7, R7, RZ, P0 ;  /* 0x000000ff07077207 */ /* 0x000fc40000000000 */
[----:B------:R-:W-:Y:S01]  /*7870*/  UMOV UR8, UR16 ;  /* 0x0000001000087c82 */ /* 0x000fe20008000000 */
[----:B------:R-:W-:Y:S01]  /*7880*/  LOP3.LUT R5, R5, R14, RZ, 0x3c, !PT ;  /* 0x0000000e05057212 */ /* 0x000fe200078e3cff */
[----:B------:R0:W-:Y:S02]  /*7890*/  UTMALDG.3D [UR8], [UR6], desc[UR14] ;  /* 0x00000e08060075b4 */ /* 0x0001e40008011000 */
[----:B0-----:R-:W-:Y:S01]  /*78a0*/  UMOV UR11, UR20 ;  /* 0x00000014000b7c82 */ /* 0x001fe20008000000 */
[----:B------:R-:W-:Y:S02]  /*78b0*/  UMOV UR8, UR5 ;  /* 0x0000000500087c82 */ /* 0x000fe40008000000 */
[----:B------:R0:W-:Y:S02]  /*78c0*/  UTMALDG.3D.MULTICAST [UR8], [UR26], UR21, desc[UR14] ;  /* 0x00000e081a0073b4 */ /* 0x0001e40008011815 */
[----:B0-----:R-:W-:Y:S05]  /*78d0*/  @P1 BRA `(.L_x_211) ;  /* 0xfffffffc00441947 */ /* 0x001fea000383ffff */
.L_x_208:
[----:B------:R-:W-:Y:S05]  /*78e0*/  BSYNC B1 ;  /* 0x0000000000017941 */ /* 0x000fea0003800000 */
.L_x_207:
[----:B------:R-:W-:Y:S01]  /*78f0*/  LOP3.LUT P1, RZ, R11, 0xff, RZ, 0xc0, !PT ;  /* 0x000000ff0bff7812 */ /* 0x000fe2000782c0ff */
[C---:B------:R-:W-:Y:S01]  /*7900*/  IMAD.IADD R6, R10.reuse, 0x1, R3 ;  /* 0x000000010a067824 */ /* 0x040fe200078e0203 */
[----:B------:R-:W-:Y:S01]  /*7910*/  ULDC.64 UR6, c[0x0][0x650] ;  /* 0x0001940000067ab9 */ /* 0x000fe20000000a00 */
[----:B------:R-:W-:Y:S01]  /*7920*/  ISETP.GE.U32.AND P2, PT, R10, 0x19, PT ;  /* 0x000000190a00780c */ /* 0x000fe20003f46070 */
[----:B------:R-:W-:Y:S01]  /*7930*/  BSSY B1, `(.L_x_212) ;  /* 0x000006c000017945 */ /* 0x000fe20003800000 */
[----:B------:R-:W-:Y:S01]  /*7940*/  IMAD.MOV.U32 R21, RZ, RZ, -0x1 ;  /* 0xffffffffff157424 */ /* 0x000fe200078e00ff */
[----:B------:R-:W-:Y:S01]  /*7950*/  ISETP.GT.U32.AND P0, PT, R6, 0x18, PT ;  /* 0x000000180600780c */ /* 0x000fe20003f04070 */
[----:B------:R-:W-:Y:S01]  /*7960*/  IMAD.MOV.U32 R20, RZ, RZ, -0x1 ;  /* 0xffffffffff147424 */ /* 0x000fe200078e00ff */
[----:B------:R-:W-:Y:S02]  /*7970*/  PRMT R11, RZ, 0x7610, R11 ;  /* 0x00007610ff0b7816 */ /* 0x000fe4000000000b */
[----:B------:R-:W-:-:S03]  /*7980*/  ISETP.LT.U32.AND P0, PT, R10, 0x19, P0 ;  /* 0x000000190a00780c */ /* 0x000fc60000701070 */
[----:B------:R-:W0:Y:S01]  /*7990*/  @P1 S2R R5, SR_CgaCtaId ;  /* 0x0000000000051919 */ /* 0x000e220000008800 */
[----:B------:R-:W-:-:S04]  /*79a0*/  @P1 MOV R4, 0x400 ;  /* 0x0000040000041802 */ /* 0x000fc80000000f00 */
[----:B0-----:R-:W-:Y:S01]  /*79b0*/  @P1 LEA R3, R5, R4, 0x18 ;  /* 0x0000000405031211 */ /* 0x001fe200078ec0ff */
[----:B------:R-:W-:-:S03]  /*79c0*/  IMAD.WIDE.U32 R4, R6, 0x51eb851f, RZ ;  /* 0x51eb851f06047825 */ /* 0x000fc600078e00ff */
[----:B------:R0:W-:Y:S01]  /*79d0*/  @P1 SYNCS.ARRIVE.TRANS64.A1T0 RZ, [R3+URZ+0x1a8], RZ ;  /* 0x0001a8ff03ff19a7 */ /* 0x0001e2000810003f */
[----:B------:R-:W-:Y:S02]  /*79e0*/  IADD3 R16, P1, R16, UR22, RZ ;  /* 0x0000001610107c10 */ /* 0x000fe4000ff3e0ff */
[----:B------:R-:W-:Y:S02]  /*79f0*/  SHF.R.U32.HI R5, RZ, 0x3, R5 ;  /* 0x00000003ff057819 */ /* 0x000fe40000011605 */
[----:B------:R-:W-:Y:S02]  /*7a00*/  IADD3.X R17, R17, UR13, RZ, P1, !PT ;  /* 0x0000000d11117c10 */ /* 0x000fe40008ffe4ff */
[----:B------:R-:W-:Y:S02]  /*7a10*/  PRMT R4, RZ, 0x7610, R4 ;  /* 0x00007610ff047816 */ /* 0x000fe40000000004 */
[----:B0-----:R-:W-:Y:S02]  /*7a20*/  SEL R3, RZ, 0x1, !P0 ;  /* 0x00000001ff037807 */ /* 0x001fe40004000000 */
[----:B------:R-:W-:-:S02]  /*7a30*/  ISETP.GE.U32.AND P0, PT, R16, UR6, PT ;  /* 0x0000000610007c0c */ /* 0x000fc4000bf06070 */
[----:B------:R-:W-:Y:S01]  /*7a40*/  LOP3.LUT R0, R0, R3, RZ, 0x3c, !PT ;  /* 0x0000000300007212 */ /* 0x000fe200078e3cff */
[----:B------:R-:W-:Y:S01]  /*7a50*/  IMAD R3, R5, -0x19, R6 ;  /* 0xffffffe705037824 */ /* 0x000fe200078e0206 */
[----:B------:R-:W-:Y:S01]  /*7a60*/  ISETP.GE.U32.AND.EX P0, PT, R17, UR7, PT, P0 ;  /* 0x0000000711007c0c */ /* 0x000fe2000bf06100 */
[----:B------:R-:W-:Y:S01]  /*7a70*/  IMAD.MOV.U32 R6, RZ, RZ, -0x1 ;  /* 0xffffffffff067424 */ /* 0x000fe200078e00ff */
[----:B------:R-:W-:-:S11]  /*7a80*/  @P2 LOP3.LUT R0, R0, 0x1, R5, 0x78, !PT ;  /* 0x0000000100002812 */ /* 0x000fd600078e7805 */
[----:B------:R-:W-:Y:S05]  /*7a90*/  @P0 BRA `(.L_x_213) ;  /* 0x0000000400540947 */ /* 0x000fea0003800000 */
[----:B------:R-:W0:Y:S01]  /*7aa0*/  S2R R15, SR_CTAID.X ;  /* 0x00000000000f7919 */ /* 0x000e220000002500 */
[----:B------:R-:W-:Y:S01]  /*7ab0*/  ULDC.64 UR6, c[0x0][0x628] ;  /* 0x00018a0000067ab9 */ /* 0x000fe20000000a00 */
[----:B------:R-:W-:Y:S01]  /*7ac0*/  ULDC UR8, c[0x0][0x630] ;  /* 0x00018c0000087ab9 */ /* 0x000fe20000000800 */
[----:B------:R-:W-:Y:S01]  /*7ad0*/  ISETP.NE.U32.AND P0, PT, RZ, UR6, PT ;  /* 0x00000006ff007c0c */ /* 0x000fe2000bf05070 */
[----:B------:R-:W1:Y:S01]  /*7ae0*/  S2R R20, SR_CTAID.Y ;  /* 0x0000000000147919 */ /* 0x000e620000002600 */
[----:B------:R-:W-:Y:S01]  /*7af0*/  ULDC UR9, c[0x0][0x150] ;  /* 0x0000540000097ab9 */ /* 0x000fe20000000800 */
[----:B------:R-:W-:Y:S01]  /*7b00*/  IMAD.MOV.U32 R4, RZ, RZ, R16 ;  /* 0x000000ffff047224 */ /* 0x000fe200078e0010 */
[----:B------:R-:W-:Y:S01]  /*7b10*/  ISETP.NE.AND.EX P0, PT, RZ, UR7, PT, P0 ;  /* 0x00000007ff007c0c */ /* 0x000fe2000bf05300 */
[----:B------:R-:W-:Y:S01]  /*7b20*/  IMAD.MOV.U32 R5, RZ, RZ, R17 ;  /* 0x000000ffff057224 */ /* 0x000fe200078e0011 */
[----:B0-----:R-:W-:-:S11]  /*7b30*/  I2FP.F32.U32 R22, R15 ;  /* 0x0000000f00167245 */ /* 0x001fd60000201000 */
[----:B------:R-:W-:Y:S05]  /*7b40*/  @!P0 BRA `(.L_x_214) ;  /* 0x0000000000288947 */ /* 0x000fea0003800000 */
[----:B------:R-:W-:Y:S02]  /*7b50*/  ULDC UR5, c[0x0][0x634] ;  /* 0x00018d0000057ab9 */ /* 0x000fe40000000800 */
[----:B------:R-:W-:-:S05]  /*7b60*/  IADD3 R5, P0, R16, UR5, RZ ;  /* 0x0000000510057c10 */ /* 0x000fca000ff1e0ff */
[----:B------:R-:W-:-:S04]  /*7b70*/  IMAD.X R21, RZ, RZ, R17, P0 ;  /* 0x000000ffff157224 */ /* 0x000fc800000e0611 */
[----:B------:R-:W-:-:S04]  /*7b80*/  IMAD.WIDE.U32 R6, R21, UR6, RZ ;  /* 0x0000000615067c25 */ /* 0x000fc8000f8e00ff */
[----:B------:R-:W-:-:S04]  /*7b90*/  IMAD.WIDE.U32 R6, P0, R5, UR7, R6 ;  /* 0x0000000705067c25 */ /* 0x000fc8000f800006 */
[----:B------:R-:W-:-:S04]  /*7ba0*/  IMAD.WIDE.U32 R4, R5, UR6, RZ ;  /* 0x0000000605047c25 */ /* 0x000fc8000f8e00ff */
[----:B------:R-:W-:Y:S01]  /*7bb0*/  IMAD.MOV.U32 R4, RZ, RZ, R7 ;  /* 0x000000ffff047224 */ /* 0x000fe200078e0007 */
[----:B------:R-:W-:Y:S01]  /*7bc0*/  IADD3 RZ, P1, R5, R6, RZ ;  /* 0x0000000605ff7210 */ /* 0x000fe20007f3e0ff */
[----:B------:R-:W-:-:S04]  /*7bd0*/  IMAD.X R5, RZ, RZ, RZ, P0 ;  /* 0x000000ffff057224 */ /* 0x000fc800000e06ff */
[----:B------:R-:W-:-:S08]  /*7be0*/  IMAD.WIDE.U32.X R4, R21, UR7, R4, P1 ;  /* 0x0000000715047c25 */ /* 0x000fd000088e0404 */
.L_x_214:
[--C-:B------:R-:W-:Y:S01]  /*7bf0*/  SHF.R.U64 R14, R4, UR8, R5.reuse ;  /* 0x00000008040e7c19 */ /* 0x100fe20008001205 */
[----:B------:R-:W-:Y:S01]  /*7c00*/  FMUL R22, R22, UR9 ;  /* 0x0000000916167c20 */ /* 0x000fe20008400000 */
[----:B------:R-:W-:Y:S01]  /*7c10*/  SHF.R.U32.HI R4, RZ, UR8, R5 ;  /* 0x00000008ff047c19 */ /* 0x000fe20008011605 */
[----:B------:R-:W0:Y:S01]  /*7c20*/  LDC R6, c[0x0][0x144] ;  /* 0x00005100ff067b82 */ /* 0x000e220000000800 */
[----:B------:R-:W-:Y:S01]  /*7c30*/  IADD3 R5, P0, RZ, -R14, RZ ;  /* 0x8000000eff057210 */ /* 0x000fe20007f1e0ff */
[----:B------:R-:W-:Y:S01]  /*7c40*/  ULDC UR5, c[0x0][0x154] ;  /* 0x0000550000057ab9 */ /* 0x000fe20000000800 */
[----:B-1----:R-:W-:Y:S01]  /*7c50*/  I2FP.F32.U32 R7, R20 ;  /* 0x0000001400077245 */ /* 0x002fe20000201000 */
[----:B------:R-:W1:Y:S01]  /*7c60*/  F2I.U32.TRUNC.NTZ R22, R22 ;  /* 0x0000001600167305 */ /* 0x000e62000020f000 */
[----:B------:R-:W-:Y:S01]  /*7c70*/  ULDC.64 UR6, c[0x0][0x620] ;  /* 0x0001880000067ab9 */ /* 0x000fe20000000a00 */
[----:B------:R-:W-:Y:S01]  /*7c80*/  IMAD.X R4, RZ, RZ, ~R4, P0 ;  /* 0x000000ffff047224 */ /* 0x000fe200000e0e04 */
[----:B------:R-:W-:Y:S01]  /*7c90*/  ISETP.NE.AND P2, PT, R2, 0x1, PT ;  /* 0x000000010200780c */ /* 0x000fe20003f45270 */
[----:B------:R-:W-:Y:S01]  /*7ca0*/  FMUL R23, R7, UR5 ;  /* 0x0000000507177c20 */ /* 0x000fe20008400000 */
[----:B------:R-:W2:Y:S01]  /*7cb0*/  LDC R25, c[0x0][0x148] ;  /* 0x00005200ff197b82 */ /* 0x000ea20000000800 */
[----:B------:R-:W-:Y:S01]  /*7cc0*/  IMAD R4, R4, UR6, RZ ;  /* 0x0000000604047c24 */ /* 0x000fe2000f8e02ff */
[----:B------:R-:W-:-:S03]  /*7cd0*/  ULDC UR5, c[0x0][0x618] ;  /* 0x0001860000057ab9 */ /* 0x000fc60000000800 */
[----:B------:R-:W3:Y:S01]  /*7ce0*/  F2I.U32.TRUNC.NTZ R23, R23 ;  /* 0x0000001700177305 */ /* 0x000ee2000020f000 */
[C---:B------:R-:W-:Y:S02]  /*7cf0*/  IMAD R7, R5.reuse, UR7, R4 ;  /* 0x0000000705077c24 */ /* 0x040fe4000f8e0204 */
[----:B------:R-:W-:Y:S01]  /*7d00*/  IMAD.WIDE.U32 R4, R5, UR6, R16 ;  /* 0x0000000605047c25 */ /* 0x000fe2000f8e0010 */
[----:B------:R-:W-:Y:S02]  /*7d10*/  ULDC.64 UR6, c[0x0][0x640] ;  /* 0x0001900000067ab9 */ /* 0x000fe40000000a00 */
[----:B------:R-:W-:Y:S01]  /*7d20*/  ISETP.NE.U32.AND P0, PT, RZ, UR6, PT ;  /* 0x00000006ff007c0c */ /* 0x000fe2000bf05070 */
[----:B------:R-:W-:Y:S02]  /*7d30*/  IMAD.IADD R5, R5, 0x1, R7 ;  /* 0x0000000105057824 */ /* 0x000fe400078e0207 */
[----:B-1----:R-:W-:Y:S01]  /*7d40*/  IMAD.MOV R22, RZ, RZ, -R22 ;  /* 0x000000ffff167224 */ /* 0x002fe200078e0a16 */
[----:B------:R-:W-:-:S02]  /*7d50*/  ISETP.NE.AND.EX P0, PT, RZ, UR7, PT, P0 ;  /* 0x00000007ff007c0c */ /* 0x000fc4000bf05300 */
[----:B------:R-:W-:Y:S01]  /*7d60*/  SHF.R.U64 R21, R4, UR5, R5 ;  /* 0x0000000504157c19 */ /* 0x000fe20008001205 */
[----:B0-----:R-:W-:Y:S01]  /*7d70*/  IMAD R15, R6, R22, R15 ;  /* 0x00000016060f7224 */ /* 0x001fe200078e020f */
[----:B------:R-:W-:Y:S01]  /*7d80*/  SHF.R.U32.HI R4, RZ, UR5, R5 ;  /* 0x00000005ff047c19 */ /* 0x000fe20008011605 */
[----:B------:R-:W-:Y:S01]  /*7d90*/  ULDC UR5, c[0x0][0x608] ;  /* 0x0001820000057ab9 */ /* 0x000fe20000000800 */
[----:B---3--:R-:W-:Y:S02]  /*7da0*/  IMAD.MOV R6, RZ, RZ, -R23 ;  /* 0x000000ffff067224 */ /* 0x008fe400078e0a17 */
[--C-:B------:R-:W-:Y:S02]  /*7db0*/  SHF.R.U64 R22, R21, UR5, R4.reuse ;  /* 0x0000000515167c19 */ /* 0x100fe40008001204 */
[----:B------:R-:W-:Y:S01]  /*7dc0*/  SHF.R.U32.HI R5, RZ, UR5, R4 ;  /* 0x00000005ff057c19 */ /* 0x000fe20008011604 */
[----:B------:R-:W-:Y:S01]  /*7dd0*/  ULDC UR5, c[0x0][0x658] ;  /* 0x0001960000057ab9 */ /* 0x000fe20000000800 */
[----:B--2---:R-:W-:-:S02]  /*7de0*/  @P2 IMAD R15, R25, R6, R20 ;  /* 0x00000006190f2224 */ /* 0x004fc400078e0214 */
[--C-:B------:R-:W-:Y:S02]  /*7df0*/  SHF.R.U64 R20, R22, UR5, R5.reuse ;  /* 0x0000000516147c19 */ /* 0x100fe40008001205 */
[----:B------:R-:W-:-:S03]  /*7e00*/  SHF.R.U32.HI R23, RZ, UR5, R5 ;  /* 0x00000005ff177c19 */ /* 0x000fc60008011605 */
[----:B------:R-:W-:Y:S02]  /*7e10*/  IMAD.MOV.U32 R6, RZ, RZ, R20 ;  /* 0x000000ffff067224 */ /* 0x000fe400078e0014 */
[----:B------:R-:W-:Y:S01]  /*7e20*/  IMAD.MOV.U32 R5, RZ, RZ, R23 ;  /* 0x000000ffff057224 */ /* 0x000fe200078e0017 */
[----:B------:R-:W-:Y:S06]  /*7e30*/  @!P0 BRA `(.L_x_215) ;  /* 0x00000000002c8947 */ /* 0x000fec0003800000 */
        /* <DEDUP_REMOVED lines=9> */
[----:B------:R-:W-:-:S04]  /*7ed0*/  IMAD.WIDE.U32.X R4, R23, UR7, R4, P1 ;  /* 0x0000000717047c25 */ /* 0x000fc800088e0404 */
[----:B------:R-:W-:-:S07]  /*7ee0*/  IMAD.MOV.U32 R6, RZ, RZ, R4 ;  /* 0x000000ffff067224 */ /* 0x000fce00078e0004 */
.L_x_215:
[----:B------:R-:W-:Y:S01]  /*7ef0*/  ULDC UR5, c[0x0][0x648] ;  /* 0x0001920000057ab9 */ /* 0x000fe20000000800 */
[----:B------:R-:W-:Y:S01]  /*7f00*/  LOP3.LUT R4, R22, UR17, RZ, 0xc0, !PT ;  /* 0x0000001116047c12 */ /* 0x000fe2000f8ec0ff */
[----:B------:R-:W-:Y:S01]  /*7f10*/  ULDC UR6, c[0x0][0x610] ;  /* 0x0001840000067ab9 */ /* 0x000fe20000000800 */
[----:B------:R-:W-:Y:S01]  /*7f20*/  SHF.R.U64 R5, R6, UR5, R5 ;  /* 0x0000000506057c19 */ /* 0x000fe20008001205 */
[----:B------:R-:W-:Y:S01]  /*7f30*/  ULDC UR5, c[0x0][0x638] ;  /* 0x00018e0000057ab9 */ /* 0x000fe20000000800 */
[----:B------:R-:W-:-:S03]  /*7f40*/  LOP3.LUT R21, R21, UR4, RZ, 0xc0, !PT ;  /* 0x0000000415157c12 */ /* 0x000fc6000f8ec0ff */
[----:B------:R-:W-:Y:S02]  /*7f50*/  IMAD.MOV R7, RZ, RZ, -R5 ;  /* 0x000000ffff077224 */ /* 0x000fe400078e0a05 */
[----:B------:R-:W-:Y:S02]  /*7f60*/  IMAD R4, R5, UR18, R4 ;  /* 0x0000001205047c24 */ /* 0x000fe4000f8e0204 */
[----:B------:R-:W-:Y:S01]  /*7f70*/  IMAD R20, R7, UR5, R20 ;  /* 0x0000000507147c24 */ /* 0x000fe2000f8e0214 */
[----:B------:R-:W-:Y:S01]  /*7f80*/  ULDC UR5, c[0x0][0x600] ;  /* 0x0001800000057ab9 */ /* 0x000fe20000000800 */
[----:B------:R-:W-:Y:S02]  /*7f90*/  IMAD R15, R4, UR6, R15 ;  /* 0x00000006040f7c24 */ /* 0x000fe4000f8e020f */
[----:B------:R-:W-:Y:S02]  /*7fa0*/  IMAD R6, R20, UR5, R21 ;  /* 0x0000000514067c24 */ /* 0x000fe4000f8e0215 */
[----:B------:R-:W-:-:S03]  /*7fb0*/  IMAD.MOV.U32 R4, RZ, RZ, 0x1 ;  /* 0x00000001ff047424 */ /* 0x000fc600078e00ff */
[----:B------:R-:W-:Y:S02]  /*7fc0*/  SEL R20, R6, R15, !P2 ;  /* 0x0000000f06147207 */ /* 0x000fe40005000000 */
[----:B------:R-:W-:Y:S01]  /*7fd0*/  SEL R21, R15, R6, !P2 ;  /* 0x000000060f157207 */ /* 0x000fe20005000000 */
[----:B------:R-:W-:-:S07]  /*7fe0*/  IMAD.MOV.U32 R6, RZ, RZ, R14 ;  /* 0x000000ffff067224 */ /* 0x000fce00078e000e */
.L_x_213:
[----:B------:R-:W-:Y:S05]  /*7ff0*/  BSYNC B1 ;  /* 0x0000000000017941 */ /* 0x000fea0003800000 */
.L_x_212:
[----:B------:R-:W-:-:S13]  /*8000*/  LOP3.LUT P0, RZ, R4, 0xff, RZ, 0xc0, !PT ;  /* 0x000000ff04ff7812 */ /* 0x000fda000780c0ff */
[----:B------:R-:W-:Y:S05]  /*8010*/  @P0 BRA `(.L_x_216) ;  /* 0xfffffff4003c0947 */ /* 0x000fea000383ffff */
[----:B------:R-:W-:Y:S05]  /*8020*/  BSYNC B0 ;  /* 0x0000000000007941 */ /* 0x000fea0003800000 */
.L_x_205:
[----:B------:R-:W-:-:S03]  /*8030*/  UMOV UR5, 0xffffffff ;  /* 0xffffffff00057882 */ /* 0x000fc60000000000 */
[----:B------:R-:W-:Y:S05]  /*8040*/  BRA.DIV UR5, `(.L_x_217) ;  /* 0x0000001205087947 */ /* 0x000fea000b800000 */
[----:B------:R-:W-:-:S13]  /*8050*/  ELECT P6, URZ, PT ;  /* 0x00000000003f782f */ /* 0x000fda00038c0000 */
.L_x_252:
[----:B------:R-:W-:Y:S04]  /*8060*/  BSSY B0, `(.L_x_218) ;  /* 0x00000e8000007945 */ /* 0x000fe80003800000 */
[----:B------:R-:W-:Y:S05]  /*8070*/  @!P6 BRA `(.L_x_219) ;  /* 0x0000000c0098e947 */ /* 0x000fea0003800000 */
[----:B------:R-:W-:-:S04]  /*8080*/  LOP3.LUT R19, R19, 0x2, RZ, 0xfc, !PT ;  /* 0x0000000213137812 */ /* 0x000fc800078efcff */
[----:B------:R-:W-:-:S13]  /*8090*/  ISETP.NE.AND P0, PT, R19, 0x3, PT ;  /* 0x000000031300780c */ /* 0x000fda0003f05270 */
[----:B------:R-:W-:Y:S05]  /*80a0*/  @!P0 BRA `(.L_x_220) ;  /* 0x0000000000048947 */ /* 0x000fea0003800000 */
[----:B------:R-:W-:Y:S01]  /*80b0*/  BPT.TRAP 0x1 ;  /* 0x000000040000795c */ /* 0x000fe20000300000 */
.L_x_220:
[----:B------:R-:W0:Y:S01]  /*80c0*/  S2R R5, SR_CgaCtaId ;  /* 0x0000000000057919 */ /* 0x000e220000008800 */
[----:B------:R-:W-:Y:S02]  /*80d0*/  MOV R2, 0x400 ;  /* 0x0000040000027802 */ /* 0x000fe40000000f00 */
[----:B------:R-:W-:Y:S02]  /*80e0*/  SHF.L.U32 R4, R0, 0x1f, RZ ;  /* 0x0000001f00047819 */ /* 0x000fe400000006ff */
[----:B0-----:R-:W-:-:S05]  /*80f0*/  LEA R2, R5, R2, 0x18 ;  /* 0x0000000205027211 */ /* 0x001fca00078ec0ff */
[----:B------:R-:W-:-:S04]  /*8100*/  VIADD R2, R2, 0xc8 ;  /* 0x000000c802027836 */ /* 0x000fc80000000000 */
[C---:B------:R-:W-:Y:S02]  /*8110*/  IMAD R7, R3.reuse, 0x8, R2 ;  /* 0x0000000803077824 */ /* 0x040fe400078e0202 */
[----:B------:R-:W-:Y:S02]  /*8120*/  VIADD R3, R3, 0x1 ;  /* 0x0000000103037836 */ /* 0x000fe40000000000 */
[----:B------:R-:W0:Y:S03]  /*8130*/  SYNCS.PHASECHK.TRANS64.TRYWAIT P0, [R7+URZ], R4 ;  /* 0x00000004070075a7 */ /* 0x000e26000800017f */
[----:B------:R-:W-:-:S04]  /*8140*/  ISETP.NE.AND P1, PT, R3, 0x19, PT ;  /* 0x000000190300780c */ /* 0x000fc80003f25270 */
[----:B------:R-:W-:Y:S02]  /*8150*/  SEL R5, RZ, 0x1, P1 ;  /* 0x00000001ff057807 */ /* 0x000fe40000800000 */
[----:B------:R-:W-:Y:S02]  /*8160*/  SEL R3, R3, RZ, P1 ;  /* 0x000000ff03037207 */ /* 0x000fe40000800000 */
[----:B------:R-:W-:-:S03]  /*8170*/  LOP3.LUT R6, R0, R5, RZ, 0x3c, !PT ;  /* 0x0000000500067212 */ /* 0x000fc600078e3cff */
[----:B------:R-:W-:Y:S01]  /*8180*/  IMAD R8, R3, 0x8, R2 ;  /* 0x0000000803087824 */ /* 0x000fe200078e0202 */
[----:B------:R-:W-:Y:S01]  /*8190*/  SHF.L.U32 R5, R6, 0x1f, RZ ;  /* 0x0000001f06057819 */ /* 0x000fe200000006ff */
[----:B0-----:R-:W-:Y:S06]  /*81a0*/  @!P0 BRA `(.L_x_221) ;  /* 0x0000000c00d08947 */ /* 0x001fec0003800000 */
.L_x_253:
[----:B------:R-:W1:Y:S01]  /*81b0*/  SYNCS.PHASECHK.TRANS64.TRYWAIT P0, [R8+URZ], R5 ;  /* 0x00000005080075a7 */ /* 0x000e62000800017f */
[----:B------:R-:W-:-:S05]  /*81c0*/  VIADD R0, R3, 0x1 ;  /* 0x0000000103007836 */ /* 0x000fca0000000000 */
[----:B------:R-:W-:-:S04]  /*81d0*/  ISETP.NE.AND P1, PT, R0, 0x19, PT ;  /* 0x000000190000780c */ /* 0x000fc80003f25270 */
[----:B------:R-:W-:Y:S02]  /*81e0*/  SEL R3, RZ, 0x1, P1 ;  /* 0x00000001ff037807 */ /* 0x000fe40000800000 */
[----:B0-----:R-:W-:Y:S02]  /*81f0*/  SEL R7, R0, RZ, P1 ;  /* 0x000000ff00077207 */ /* 0x001fe40000800000 */
[----:B------:R-:W-:-:S03]  /*8200*/  LOP3.LUT R6, R6, R3, RZ, 0x3c, !PT ;  /* 0x0000000306067212 */ /* 0x000fc600078e3cff */
[----:B------:R-:W-:Y:S01]  /*8210*/  IMAD R9, R7, 0x8, R2 ;  /* 0x0000000807097824 */ /* 0x000fe200078e0202 */
[----:B------:R-:W-:Y:S01]  /*8220*/  SHF.L.U32 R4, R6, 0x1f, RZ ;  /* 0x0000001f06047819 */ /* 0x000fe200000006ff */
[----:B-1----:R-:W-:Y:S06]  /*8230*/  @!P0 BRA `(.L_x_222) ;  /* 0x0000000c00c08947 */ /* 0x002fec0003800000 */
.L_x_254:
[----:B------:R-:W1:Y:S01]  /*8240*/  SYNCS.PHASECHK.TRANS64.TRYWAIT P0, [R9+URZ], R4 ;  /* 0x00000004090075a7 */ /* 0x000e62000800017f */
[----:B------:R-:W-:-:S05]  /*8250*/  VIADD R0, R7, 0x1 ;  /* 0x0000000107007836 */ /* 0x000fca0000000000 */
[----:B------:R-:W-:-:S04]  /*8260*/  ISETP.NE.AND P1, PT, R0, 0x19, PT ;  /* 0x000000190000780c */ /* 0x000fc80003f25270 */
[----:B------:R-:W-:Y:S02]  /*8270*/  SEL R3, RZ, 0x1, P1 ;  /* 0x00000001ff037807 */ /* 0x000fe40000800000 */
[----:B------:R-:W-:Y:S02]  /*8280*/  SEL R7, R0, RZ, P1 ;  /* 0x000000ff00077207 */ /* 0x000fe40000800000 */
[----:B------:R-:W-:-:S03]  /*8290*/  LOP3.LUT R6, R6, R3, RZ, 0x3c, !PT ;  /* 0x0000000306067212 */ /* 0x000fc600078e3cff */
[----:B0-----:R-:W-:Y:S01]  /*82a0*/  IMAD R8, R7, 0x8, R2 ;  /* 0x0000000807087824 */ /* 0x001fe200078e0202 */
[----:B------:R-:W-:Y:S01]  /*82b0*/  SHF.L.U32 R5, R6, 0x1f, RZ ;  /* 0x0000001f06057819 */ /* 0x000fe200000006ff */
[----:B-1----:R-:W-:Y:S06]  /*82c0*/  @!P0 BRA `(.L_x_223) ;  /* 0x0000000c00b08947 */ /* 0x002fec0003800000 */
.L_x_255:
        /* <DEDUP_REMOVED lines=9> */
.L_x_256:
        /* <DEDUP_REMOVED lines=9> */
.L_x_257:
        /* <DEDUP_REMOVED lines=9> */
.L_x_258:
        /* <DEDUP_REMOVED lines=9> */
.L_x_259:
        /* <DEDUP_REMOVED lines=9> */
.L_x_260:
        /* <DEDUP_REMOVED lines=9> */
.L_x_261:
        /* <DEDUP_REMOVED lines=9> */
.L_x_262:
        /* <DEDUP_REMOVED lines=9> */
.L_x_263:
        /* <DEDUP_REMOVED lines=9> */
.L_x_264:
        /* <DEDUP_REMOVED lines=9> */
.L_x_265:
        /* <DEDUP_REMOVED lines=9> */
.L_x_266:
        /* <DEDUP_REMOVED lines=9> */
.L_x_267:
        /* <DEDUP_REMOVED lines=9> */
.L_x_268:
        /* <DEDUP_REMOVED lines=9> */
.L_x_269:
        /* <DEDUP_REMOVED lines=9> */
.L_x_270:
        /* <DEDUP_REMOVED lines=9> */
.L_x_271:
        /* <DEDUP_REMOVED lines=9> */
.L_x_272:
        /* <DEDUP_REMOVED lines=9> */
.L_x_273:
        /* <DEDUP_REMOVED lines=9> */
.L_x_274:
[----:B------:R-:W1:Y:S01]  /*8d80*/  SYNCS.PHASECHK.TRANS64.TRYWAIT P0, [R9+URZ], R4 ;  /* 0x00000004090075a7 */ /* 0x000e62000800017f */
[----:B------:R-:W-:-:S05]  /*8d90*/  VIADD R0, R7, 0x1 ;  /* 0x0000000107007836 */ /* 0x000fca0000000000 */
[----:B------:R-:W-:-:S04]  /*8da0*/  ISETP.NE.AND P1, PT, R0, 0x19, PT ;  /* 0x000000190000780c */ /* 0x000fc80003f25270 */
[----:B------:R-:W-:Y:S02]  /*8db0*/  SEL R3, RZ, 0x1, P1 ;  /* 0x00000001ff037807 */ /* 0x000fe40000800000 */
[----:B------:R-:W-:Y:S02]  /*8dc0*/  SEL R7, R0, RZ, P1 ;  /* 0x000000ff00077207 */ /* 0x000fe40000800000 */
[----:B------:R-:W-:-:S03]  /*8dd0*/  LOP3.LUT R11, R6, R3, RZ, 0x3c, !PT ;  /* 0x00000003060b7212 */ /* 0x000fc600078e3cff */
[----:B------:R-:W-:Y:S01]  /*8de0*/  IMAD R6, R7, 0x8, R2 ;  /* 0x0000000807067824 */ /* 0x000fe200078e0202 */
[----:B0-----:R-:W-:Y:S01]  /*8df0*/  SHF.L.U32 R5, R11, 0x1f, RZ ;  /* 0x0000001f0b057819 */ /* 0x001fe200000006ff */
[----:B-1----:R-:W-:Y:S06]  /*8e00*/  @!P0 BRA `(.L_x_243) ;  /* 0x0000000800708947 */ /* 0x002fec0003800000 */
.L_x_275:
[----:B------:R-:W1:Y:S01]  /*8e10*/  SYNCS.PHASECHK.TRANS64.TRYWAIT P0, [R6+URZ], R5 ;  /* 0x00000005060075a7 */ /* 0x000e62000800017f */
[----:B------:R-:W-:-:S05]  /*8e20*/  VIADD R0, R7, 0x1 ;  /* 0x0000000107007836 */ /* 0x000fca0000000000 */
[----:B------:R-:W-:-:S04]  /*8e30*/  ISETP.NE.AND P1, PT, R0, 0x19, PT ;  /* 0x000000190000780c */ /* 0x000fc80003f25270 */
[----:B0-----:R-:W-:Y:S02]  /*8e40*/  SEL R4, RZ, 0x1, P1 ;  /* 0x00000001ff047807 */ /* 0x001fe40000800000 */
[----:B------:R-:W-:Y:S02]  /*8e50*/  SEL R3, R0, RZ, P1 ;  /* 0x000000ff00037207 */ /* 0x000fe40000800000 */
[----:B------:R-:W-:Y:S01]  /*8e60*/  LOP3.LUT R0, R11, R4, RZ, 0x3c, !PT ;  /* 0x000000040b007212 */ /* 0x000fe200078e3cff */
[----:B-1----:R-:W-:Y:S06]  /*8e70*/  @!P0 BRA `(.L_x_244) ;  /* 0x0000000800688947 */ /* 0x002fec0003800000 */
.L_x_276:
[----:B------:R-:W-:Y:S01]  /*8e80*/  IMAD R3, R3, 0x8, R2 ;  /* 0x0000000803037824 */ /* 0x000fe200078e0202 */
[----:B------:R-:W-:-:S07]  /*8e90*/  SHF.L.U32 R0, R0, 0x1f, RZ ;  /* 0x0000001f00007819 */ /* 0x000fce00000006ff */
.L_x_245:
[----:B-1----:R1:W2:Y:S02]  /*8ea0*/  SYNCS.PHASECHK.TRANS64.TRYWAIT P0, [R3+URZ], R0 ;  /* 0x00000000030075a7 */ /* 0x0022a4000800017f */
[----:B--2---:R-:W-:Y:S05]  /*8eb0*/  @!P0 NANOSLEEP.SYNCS 0x989680 ;  /* 0x009896800000895d */ /* 0x004fea0003900000 */
[----:B------:R-:W2:Y:S02]  /*8ec0*/  @!P0 SYNCS.PHASECHK.TRANS64 P0, [R3+URZ], R0 ;  /* 0x00000000030085a7 */ /* 0x000ea4000800007f */
[----:B--2---:R-:W-:Y:S05]  /*8ed0*/  @!P0 BRA `(.L_x_245) ;  /* 0xfffffffc00f08947 */ /* 0x004fea000383ffff */
.L_x_219:
[----:B------:R-:W-:Y:S05]  /*8ee0*/  BSYNC B0 ;  /* 0x0000000000007941 */ /* 0x000fea0003800000 */
.L_x_218:
[----:B------:R-:W-:Y:S05]  /*8ef0*/  EXIT ;  /* 0x000000000000794d */ /* 0x000fea0003800000 */
.L_x_22:
[----:B----4-:R4:W0:Y:S02]  /*8f00*/  SYNCS.PHASECHK.TRANS64.TRYWAIT P1, [R3+URZ], R0 ;  /* 0x00000000030075a7 */ /* 0x010824000802017f */
[----:B0-----:R-:W-:Y:S05]  /*8f10*/  @!P1 NANOSLEEP.SYNCS 0x989680 ;  /* 0x009896800000995d */ /* 0x001fea0003900000 */
[----:B------:R-:W0:Y:S02]  /*8f20*/  @!P1 SYNCS.PHASECHK.TRANS64 P1, [R3+URZ], R0 ;  /* 0x00000000030095a7 */ /* 0x000e24000802007f */
[----:B0-----:R-:W-:Y:S05]  /*8f30*/  @!P1 BRA `(.L_x_22) ;  /* 0xfffffffc00f09947 */ /* 0x001fea000383ffff */
[----:B------:R-:W-:Y:S05]  /*8f40*/  BRA `(.L_x_21) ;  /* 0xffffff8800247947 */ /* 0x000fea000383ffff */
.L_x_27:
[----:B-1----:R1:W3:Y:S02]  /*8f50*/  SYNCS.PHASECHK.TRANS64.TRYWAIT P1, [R5+URZ], R4 ;  /* 0x00000004050075a7 */ /* 0x0022e4000802017f */
[----:B---3--:R-:W-:Y:S05]  /*8f60*/  @!P1 NANOSLEEP.SYNCS 0x989680 ;  /* 0x009896800000995d */ /* 0x008fea0003900000 */
[----:B------:R-:W3:Y:S02]  /*8f70*/  @!P1 SYNCS.PHASECHK.TRANS64 P1, [R5+URZ], R4 ;  /* 0x00000004050095a7 */ /* 0x000ee4000802007f */
[----:B---3--:R-:W-:Y:S05]  /*8f80*/  @!P1 BRA `(.L_x_27) ;  /* 0xfffffffc00f09947 */ /* 0x008fea000383ffff */
[----:B------:R-:W-:Y:S05]  /*8f90*/  BRA `(.L_x_26) ;  /* 0xffffff8c00207947 */ /* 0x000fea000383ffff */
.L_x_206:
[----:B------:R-:W-:Y:S01]  /*8fa0*/  BSSY B1, `(.L_x_246) ;  /* 0x0000006000017945 */ /* 0x000fe20003800000 */
[----:B------:R-:W-:-:S07]  /*8fb0*/  IMAD.MOV.U32 R15, RZ, RZ, -0x1 ;  /* 0xffffffffff0f7424 */ /* 0x000fce00078e00ff */
[----:B------:R-:W-:Y:S05]  /*8fc0*/  WARPSYNC.COLLECTIVE R15, `(.L_x_247) ;  /* 0x000000000f0c7348 */ /* 0x000fea0003c00000 */
[----:B------:R-:W-:Y:S02]  /*8fd0*/  ELECT P6, UR62, PT ;  /* 0x00000000003e782f */ /* 0x000fe400038c0000 */
[----:B------:R-:W-:Y:S01]  /*8fe0*/  MOV R14, UR62 ;  /* 0x0000003e000e7c02 */ /* 0x000fe20008000f00 */
[----:B------:R-:W-:Y:S10]  /*8ff0*/  ENDCOLLECTIVE ;  /* 0x000000000000791b */ /* 0x000ff40003800000 */
.L_x_247:
[----:B------:R-:W-:Y:S05]  /*9000*/  BSYNC B1 ;  /* 0x0000000000017941 */ /* 0x000fea0003800000 */
.L_x_246:
[----:B------:R-:W-:Y:S05]  /*9010*/  BRA `(.L_x_248) ;  /* 0xffffffe400487947 */ /* 0x000fea000383ffff */
.L_x_209:
[----:B-1----:R1:W2:Y:S02]  /*9020*/  SYNCS.PHASECHK.TRANS64.TRYWAIT P0, [R23+URZ+0xc8], R14 ;  /* 0x0000c80e170075a7 */ /* 0x0022a4000800017f */
[----:B--2---:R-:W-:Y:S05]  /*9030*/  @!P0 NANOSLEEP.SYNCS 0x989680 ;  /* 0x009896800000895d */ /* 0x004fea0003900000 */
[----:B------:R-:W2:Y:S02]  /*9040*/  @!P0 SYNCS.PHASECHK.TRANS64 P0, [R23+URZ+0xc8], R14 ;  /* 0x0000c80e170085a7 */ /* 0x000ea4000800007f */
[----:B--2---:R-:W-:Y:S05]  /*9050*/  @!P0 BRA `(.L_x_209) ;  /* 0xfffffffc00f08947 */ /* 0x004fea000383ffff */
[----:B------:R-:W-:Y:S05]  /*9060*/  BRA `(.L_x_249) ;  /* 0xffffffe400847947 */ /* 0x000fea000383ffff */
.L_x_217:
[----:B------:R-:W-:Y:S01]  /*9070*/  BSSY B0, `(.L_x_250) ;  /* 0x0000006000007945 */ /* 0x000fe20003800000 */
[----:B------:R-:W-:-:S07]  /*9080*/  IMAD.MOV.U32 R15, RZ, RZ, -0x1 ;  /* 0xffffffffff0f7424 */ /* 0x000fce00078e00ff */
[----:B------:R-:W-:Y:S05]  /*9090*/  WARPSYNC.COLLECTIVE R15, `(.L_x_251) ;  /* 0x000000000f0c7348 */ /* 0x000fea0003c00000 */
[----:B------:R-:W-:Y:S02]  /*90a0*/  ELECT P6, UR62, PT ;  /* 0x00000000003e782f */ /* 0x000fe400038c0000 */
[----:B------:R-:W-:Y:S01]  /*90b0*/  MOV R14, UR62 ;  /* 0x0000003e000e7c02 */ /* 0x000fe20008000f00 */
[----:B------:R-:W-:Y:S10]  /*90c0*/  ENDCOLLECTIVE ;  /* 0x000000000000791b */ /* 0x000ff40003800000 */
.L_x_251:
[----:B------:R-:W-:Y:S05]  /*90d0*/  BSYNC B0 ;  /* 0x0000000000007941 */ /* 0x000fea0003800000 */
.L_x_250:
[----:B------:R-:W-:Y:S05]  /*90e0*/  BRA `(.L_x_252) ;  /* 0xffffffec00dc7947 */ /* 0x000fea000383ffff */
.L_x_221:
[----:B0-----:R0:W1:Y:S02]  /*90f0*/  SYNCS.PHASECHK.TRANS64.TRYWAIT P0, [R7+URZ], R4 ;  /* 0x00000004070075a7 */ /* 0x001064000800017f */
[----:B-1----:R-:W-:Y:S05]  /*9100*/  @!P0 NANOSLEEP.SYNCS 0x989680 ;  /* 0x009896800000895d */ /* 0x002fea0003900000 */
[----:B------:R-:W1:Y:S02]  /*9110*/  @!P0 SYNCS.PHASECHK.TRANS64 P0, [R7+URZ], R4 ;  /* 0x00000004070085a7 */ /* 0x000e64000800007f */
[----:B-1----:R-:W-:Y:S05]  /*9120*/  @!P0 BRA `(.L_x_221) ;  /* 0xfffffffc00f08947 */ /* 0x002fea000383ffff */
[----:B------:R-:W-:Y:S05]  /*9130*/  BRA `(.L_x_253) ;  /* 0xfffffff0001c7947 */ /* 0x000fea000383ffff */
.L_x_222:
[----:B0-----:R0:W1:Y:S02]  /*9140*/  SYNCS.PHASECHK.TRANS64.TRYWAIT P0, [R8+URZ], R5 ;  /* 0x00000005080075a7 */ /* 0x001064000800017f */
[----:B-1----:R-:W-:Y:S05]  /*9150*/  @!P0 NANOSLEEP.SYNCS 0x989680 ;  /* 0x009896800000895d */ /* 0x002fea0003900000 */
[----:B------:R-:W1:Y:S02]  /*9160*/  @!P0 SYNCS.PHASECHK.TRANS64 P0, [R8+URZ], R5 ;  /* 0x00000005080085a7 */ /* 0x000e64000800007f */
[----:B-1----:R-:W-:Y:S05]  /*9170*/  @!P0 BRA `(.L_x_222) ;  /* 0xfffffffc00f08947 */ /* 0x002fea000383ffff */
[----:B------:R-:W-:Y:S05]  /*9180*/  BRA `(.L_x_254) ;  /* 0xfffffff0002c7947 */ /* 0x000fea000383ffff */
.L_x_223:
[----:B0-----:R0:W1:Y:S02]  /*9190*/  SYNCS.PHASECHK.TRANS64.TRYWAIT P0, [R9+URZ], R4 ;  /* 0x00000004090075a7 */ /* 0x001064000800017f */
[----:B-1----:R-:W-:Y:S05]  /*91a0*/  @!P0 NANOSLEEP.SYNCS 0x989680 ;  /* 0x009896800000895d */ /* 0x002fea0003900000 */
[----:B------:R-:W1:Y:S02]  /*91b0*/  @!P0 SYNCS.PHASECHK.TRANS64 P0, [R9+URZ], R4 ;  /* 0x00000004090085a7 */ /* 0x000e64000800007f */
[----:B-1----:R-:W-:Y:S05]  /*91c0*/  @!P0 BRA `(.L_x_223) ;  /* 0xfffffffc00f08947 */ /* 0x002fea000383ffff */
[----:B------:R-:W-:Y:S05]  /*91d0*/  BRA `(.L_x_255) ;  /* 0xfffffff0003c7947 */ /* 0x000fea000383ffff */
.L_x_224:
[----:B0-----:R0:W1:Y:S02]  /*91e0*/  SYNCS.PHASECHK.TRANS64.TRYWAIT P0, [R8+URZ], R5 ;  /* 0x00000005080075a7 */ /* 0x001064000800017f */
[----:B-1----:R-:W-:Y:S05]  /*91f0*/  @!P0 NANOSLEEP.SYNCS 0x989680 ;  /* 0x009896800000895d */ /* 0x002fea0003900000 */
[----:B------:R-:W1:Y:S02]  /*9200*/  @!P0 SYNCS.PHASECHK.TRANS64 P0, [R8+URZ], R5 ;  /* 0x00000005080085a7 */ /* 0x000e64000800007f */
[----:B-1----:R-:W-:Y:S05]  /*9210*/  @!P0 BRA `(.L_x_224) ;  /* 0xfffffffc00f08947 */ /* 0x002fea000383ffff */
[----:B------:R-:W-:Y:S05]  /*9220*/  BRA `(.L_x_256) ;  /* 0xfffffff0004c7947 */ /* 0x000fea000383ffff */
.L_x_225:
[----:B0-----:R0:W1:Y:S02]  /*9230*/  SYNCS.PHASECHK.TRANS64.TRYWAIT P0, [R9+URZ], R4 ;  /* 0x00000004090075a7 */ /* 0x001064000800017f */
[----:B-1----:R-:W-:Y:S05]  /*9240*/  @!P0 NANOSLEEP.SYNCS 0x989680 ;  /* 0x009896800000895d */ /* 0x002fea0003900000 */
[----:B------:R-:W1:Y:S02]  /*9250*/  @!P0 SYNCS.PHASECHK.TRANS64 P0, [R9+URZ], R4 ;  /* 0x00000004090085a7 */ /* 0x000e64000800007f */
[----:B-1----:R-:W-:Y:S05]  /*9260*/  @!P0 BRA `(.L_x_225) ;  /* 0xfffffffc00f08947 */ /* 0x002fea000383ffff */
[----:B------:R-:W-:Y:S05]  /*9270*/  BRA `(.L_x_257) ;  /* 0xfffffff0005c7947 */ /* 0x000fea000383ffff */
.L_x_226:
[----:B0-----:R0:W1:Y:S02]  /*9280*/  SYNCS.PHASECHK.TRANS64.TRYWAIT P0, [R8+URZ], R5 ;  /* 0x00000005080075a7 */ /* 0x001064000800017f */
[----:B-1----:R-:W-:Y:S05]  /*9290*/  @!P0 NANOSLEEP.SYNCS 0x989680 ;  /* 0x009896800000895d */ /* 0x002fea0003900000 */
[----:B------:R-:W1:Y:S02]  /*92a0*/  @!P0 SYNCS.PHASECHK.TRANS64 P0, [R8+URZ], R5 ;  /* 0x00000005080085a7 */ /* 0x000e64000800007f */
[----:B-1----:R-:W-:Y:S05]  /*92b0*/  @!P0 BRA `(.L_x_226) ;  /* 0xfffffffc00f08947 */ /* 0x002fea000383ffff */
[----:B------:R-:W-:Y:S05]  /*92c0*/  BRA `(.L_x_258) ;  /* 0xfffffff0006c7947 */ /* 0x000fea000383ffff */
.L_x_227:
[----:B0-----:R0:W1:Y:S02]  /*92d0*/  SYNCS.PHASECHK.TRANS64.TRYWAIT P0, [R9+URZ], R4 ;  /* 0x00000004090075a7 */ /* 0x001064000800017f */
[----:B-1----:R-:W-:Y:S05]  /*92e0*/  @!P0 NANOSLEEP.SYNCS 0x989680 ;  /* 0x009896800000895d */ /* 0x002fea0003900000 */
[----:B------:R-:W1:Y:S02]  /*92f0*/  @!P0 SYNCS.PHASECHK.TRANS64 P0, [R9+URZ], R4 ;  /* 0x00000004090085a7 */ /* 0x000e64000800007f */
[----:B-1----:R-:W-:Y:S05]  /*9300*/  @!P0 BRA `(.L_x_227) ;  /* 0xfffffffc00f08947 */ /* 0x002fea000383ffff */
[----:B------:R-:W-:Y:S05]  /*9310*/  BRA `(.L_x_259) ;  /* 0xfffffff0007c7947 */ /* 0x000fea000383ffff */
.L_x_228:
[----:B0-----:R0:W1:Y:S02]  /*9320*/  SYNCS.PHASECHK.TRANS64.TRYWAIT P0, [R8+URZ], R5 ;  /* 0x00000005080075a7 */ /* 0x001064000800017f */
[----:B-1----:R-:W-:Y:S05]  /*9330*/  @!P0 NANOSLEEP.SYNCS 0x989680 ;  /* 0x009896800000895d */ /* 0x002fea0003900000 */
[----:B------:R-:W1:Y:S02]  /*9340*/  @!P0 SYNCS.PHASECHK.TRANS64 P0, [R8+URZ], R5 ;  /* 0x00000005080085a7 */ /* 0x000e64000800007f */
[----:B-1----:R-:W-:Y:S05]  /*9350*/  @!P0 BRA `(.L_x_228) ;  /* 0xfffffffc00f08947 */ /* 0x002fea000383ffff */
[----:B------:R-:W-:Y:S05]  /*9360*/  BRA `(.L_x_260) ;  /* 0xfffffff0008c7947 */ /* 0x000fea000383ffff */
.L_x_229:
[----:B0-----:R0:W1:Y:S02]  /*9370*/  SYNCS.PHASECHK.TRANS64.TRYWAIT P0, [R9+URZ], R4 ;  /* 0x00000004090075a7 */ /* 0x001064000800017f */
[----:B-1----:R-:W-:Y:S05]  /*9380*/  @!P0 NANOSLEEP.SYNCS 0x989680 ;  /* 0x009896800000895d */ /* 0x002fea0003900000 */
[----:B------:R-:W1:Y:S02]  /*9390*/  @!P0 SYNCS.PHASECHK.TRANS64 P0, [R9+URZ], R4 ;  /* 0x00000004090085a7 */ /* 0x000e64000800007f */
[----:B-1----:R-:W-:Y:S05]  /*93a0*/  @!P0 BRA `(.L_x_229) ;  /* 0xfffffffc00f08947 */ /* 0x002fea000383ffff */
[----:B------:R-:W-:Y:S05]  /*93b0*/  BRA `(.L_x_261) ;  /* 0xfffffff0009c7947 */ /* 0x000fea000383ffff */
.L_x_230:
[----:B0-----:R0:W1:Y:S02]  /*93c0*/  SYNCS.PHASECHK.TRANS64.TRYWAIT P0, [R8+URZ], R5 ;  /* 0x00000005080075a7 */ /* 0x001064000800017f */
[----:B-1----:R-:W-:Y:S05]  /*93d0*/  @!P0 NANOSLEEP.SYNCS 0x989680 ;  /* 0x009896800000895d */ /* 0x002fea0003900000 */
[----:B------:R-:W1:Y:S02]  /*93e0*/  @!P0 SYNCS.PHASECHK.TRANS64 P0, [R8+URZ], R5 ;  /* 0x00000005080085a7 */ /* 0x000e64000800007f */
[----:B-1----:R-:W-:Y:S05]  /*93f0*/  @!P0 BRA `(.L_x_230) ;  /* 0xfffffffc00f08947 */ /* 0x002fea000383ffff */
[----:B------:R-:W-:Y:S05]  /*9400*/  BRA `(.L_x_262) ;  /* 0xfffffff000ac7947 */ /* 0x000fea000383ffff */
.L_x_231:
[----:B0-----:R0:W1:Y:S02]  /*9410*/  SYNCS.PHASECHK.TRANS64.TRYWAIT P0, [R9+URZ], R4 ;  /* 0x00000004090075a7 */ /* 0x001064000800017f */
[----:B-1----:R-:W-:Y:S05]  /*9420*/  @!P0 NANOSLEEP.SYNCS 0x989680 ;  /* 0x009896800000895d */ /* 0x002fea0003900000 */
[----:B------:R-:W1:Y:S02]  /*9430*/  @!P0 SYNCS.PHASECHK.TRANS64 P0, [R9+URZ], R4 ;  /* 0x00000004090085a7 */ /* 0x000e64000800007f */
[----:B-1----:R-:W-:Y:S05]  /*9440*/  @!P0 BRA `(.L_x_231) ;  /* 0xfffffffc00f08947 */ /* 0x002fea000383ffff */
[----:B------:R-:W-:Y:S05]  /*9450*/  BRA `(.L_x_263) ;  /* 0xfffffff000bc7947 */ /* 0x000fea000383ffff */
.L_x_232:
[----:B0-----:R0:W1:Y:S02]  /*9460*/  SYNCS.PHASECHK.TRANS64.TRYWAIT P0, [R8+URZ], R5 ;  /* 0x00000005080075a7 */ /* 0x001064000800017f */
[----:B-1----:R-:W-:Y:S05]  /*9470*/  @!P0 NANOSLEEP.SYNCS 0x989680 ;  /* 0x009896800000895d */ /* 0x002fea0003900000 */
[----:B------:R-:W1:Y:S02]  /*9480*/  @!P0 SYNCS.PHASECHK.TRANS64 P0, [R8+URZ], R5 ;  /* 0x00000005080085a7 */ /* 0x000e64000800007f */
[----:B-1----:R-:W-:Y:S05]  /*9490*/  @!P0 BRA `(.L_x_232) ;  /* 0xfffffffc00f08947 */ /* 0x002fea000383ffff */
[----:B------:R-:W-:Y:S05]  /*94a0*/  BRA `(.L_x_264) ;  /* 0xfffffff000cc7947 */ /* 0x000fea000383ffff */
.L_x_233:
[----:B0-----:R0:W1:Y:S02]  /*94b0*/  SYNCS.PHASECHK.TRANS64.TRYWAIT P0, [R9+URZ], R4 ;  /* 0x00000004090075a7 */ /* 0x001064000800017f */
[----:B-1----:R-:W-:Y:S05]  /*94c0*/  @!P0 NANOSLEEP.SYNCS 0x989680 ;  /* 0x009896800000895d */ /* 0x002fea0003900000 */
[----:B------:R-:W1:Y:S02]  /*94d0*/  @!P0 SYNCS.PHASECHK.TRANS64 P0, [R9+URZ], R4 ;  /* 0x00000004090085a7 */ /* 0x000e64000800007f */
[----:B-1----:R-:W-:Y:S05]  /*94e0*/  @!P0 BRA `(.L_x_233) ;  /* 0xfffffffc00f08947 */ /* 0x002fea000383ffff */
[----:B------:R-:W-:Y:S05]  /*94f0*/  BRA `(.L_x_265) ;  /* 0xfffffff000dc7947 */ /* 0x000fea000383ffff */
.L_x_234:
[----:B0-----:R0:W1:Y:S02]  /*9500*/  SYNCS.PHASECHK.TRANS64.TRYWAIT P0, [R8+URZ], R5 ;  /* 0x00000005080075a7 */ /* 0x001064000800017f */
[----:B-1----:R-:W-:Y:S05]  /*9510*/  @!P0 NANOSLEEP.SYNCS 0x989680 ;  /* 0x009896800000895d */ /* 0x002fea0003900000 */
[----:B------:R-:W1:Y:S02]  /*9520*/  @!P0 SYNCS.PHASECHK.TRANS64 P0, [R8+URZ], R5 ;  /* 0x00000005080085a7 */ /* 0x000e64000800007f */
[----:B-1----:R-:W-:Y:S05]  /*9530*/  @!P0 BRA `(.L_x_234) ;  /* 0xfffffffc00f08947 */ /* 0x002fea000383ffff */
[----:B------:R-:W-:Y:S05]  /*9540*/  BRA `(.L_x_266) ;  /* 0xfffffff000ec7947 */ /* 0x000fea000383ffff */
.L_x_235:
[----:B0-----:R0:W1:Y:S02]  /*9550*/  SYNCS.PHASECHK.TRANS64.TRYWAIT P0, [R9+URZ], R4 ;  /* 0x00000004090075a7 */ /* 0x001064000800017f */
[----:B-1----:R-:W-:Y:S05]  /*9560*/  @!P0 NANOSLEEP.SYNCS 0x989680 ;  /* 0x009896800000895d */ /* 0x002fea0003900000 */
[----:B------:R-:W1:Y:S02]  /*9570*/  @!P0 SYNCS.PHASECHK.TRANS64 P0, [R9+URZ], R4 ;  /* 0x00000004090085a7 */ /* 0x000e64000800007f */
[----:B-1----:R-:W-:Y:S05]  /*9580*/  @!P0 BRA `(.L_x_235) ;  /* 0xfffffffc00f08947 */ /* 0x002fea000383ffff */
[----:B------:R-:W-:Y:S05]  /*9590*/  BRA `(.L_x_267) ;  /* 0xfffffff000fc7947 */ /* 0x000fea000383ffff */
.L_x_236:
[----:B0-----:R0:W1:Y:S02]  /*95a0*/  SYNCS.PHASECHK.TRANS64.TRYWAIT P0, [R8+URZ], R5 ;  /* 0x00000005080075a7 */ /* 0x001064000800017f */
[----:B-1----:R-:W-:Y:S05]  /*95b0*/  @!P0 NANOSLEEP.SYNCS 0x989680 ;  /* 0x009896800000895d */ /* 0x002fea0003900000 */
[----:B------:R-:W1:Y:S02]  /*95c0*/  @!P0 SYNCS.PHASECHK.TRANS64 P0, [R8+URZ], R5 ;  /* 0x00000005080085a7 */ /* 0x000e64000800007f */
[----:B-1----:R-:W-:Y:S05]  /*95d0*/  @!P0 BRA `(.L_x_236) ;  /* 0xfffffffc00f08947 */ /* 0x002fea000383ffff */
[----:B------:R-:W-:Y:S05]  /*95e0*/  BRA `(.L_x_268) ;  /* 0xfffffff4000c7947 */ /* 0x000fea000383ffff */
.L_x_237:
[----:B0-----:R0:W1:Y:S02]  /*95f0*/  SYNCS.PHASECHK.TRANS64.TRYWAIT P0, [R9+URZ], R4 ;  /* 0x00000004090075a7 */ /* 0x001064000800017f */
[----:B-1----:R-:W-:Y:S05]  /*9600*/  @!P0 NANOSLEEP.SYNCS 0x989680 ;  /* 0x009896800000895d */ /* 0x002fea0003900000 */
[----:B------:R-:W1:Y:S02]  /*9610*/  @!P0 SYNCS.PHASECHK.TRANS64 P0, [R9+URZ], R4 ;  /* 0x00000004090085a7 */ /* 0x000e64000800007f */
[----:B-1----:R-:W-:Y:S05]  /*9620*/  @!P0 BRA `(.L_x_237) ;  /* 0xfffffffc00f08947 */ /* 0x002fea000383ffff */
[----:B------:R-:W-:Y:S05]  /*9630*/  BRA `(.L_x_269) ;  /* 0xfffffff4001c7947 */ /* 0x000fea000383ffff */
.L_x_238:
[----:B0-----:R0:W1:Y:S02]  /*9640*/  SYNCS.PHASECHK.TRANS64.TRYWAIT P0, [R8+URZ], R5 ;  /* 0x00000005080075a7 */ /* 0x001064000800017f */
[----:B-1----:R-:W-:Y:S05]  /*9650*/  @!P0 NANOSLEEP.SYNCS 0x989680 ;  /* 0x009896800000895d */ /* 0x002fea0003900000 */
[----:B------:R-:W1:Y:S02]  /*9660*/  @!P0 SYNCS.PHASECHK.TRANS64 P0, [R8+URZ], R5 ;  /* 0x00000005080085a7 */ /* 0x000e64000800007f */
[----:B-1----:R-:W-:Y:S05]  /*9670*/  @!P0 BRA `(.L_x_238) ;  /* 0xfffffffc00f08947 */ /* 0x002fea000383ffff */
[----:B------:R-:W-:Y:S05]  /*9680*/  BRA `(.L_x_270) ;  /* 0xfffffff4002c7947 */ /* 0x000fea000383ffff */
.L_x_239:
[----:B0-----:R0:W1:Y:S02]  /*9690*/  SYNCS.PHASECHK.TRANS64.TRYWAIT P0, [R9+URZ], R4 ;  /* 0x00000004090075a7 */ /* 0x001064000800017f */
[----:B-1----:R-:W-:Y:S05]  /*96a0*/  @!P0 NANOSLEEP.SYNCS 0x989680 ;  /* 0x009896800000895d */ /* 0x002fea0003900000 */
[----:B------:R-:W1:Y:S02]  /*96b0*/  @!P0 SYNCS.PHASECHK.TRANS64 P0, [R9+URZ], R4 ;  /* 0x00000004090085a7 */ /* 0x000e64000800007f */
[----:B-1----:R-:W-:Y:S05]  /*96c0*/  @!P0 BRA `(.L_x_239) ;  /* 0xfffffffc00f08947 */ /* 0x002fea000383ffff */
[----:B------:R-:W-:Y:S05]  /*96d0*/  BRA `(.L_x_271) ;  /* 0xfffffff4003c7947 */ /* 0x000fea000383ffff */
.L_x_240:
[----:B0-----:R0:W1:Y:S02]  /*96e0*/  SYNCS.PHASECHK.TRANS64.TRYWAIT P0, [R8+URZ], R5 ;  /* 0x00000005080075a7 */ /* 0x001064000800017f */
[----:B-1----:R-:W-:Y:S05]  /*96f0*/  @!P0 NANOSLEEP.SYNCS 0x989680 ;  /* 0x009896800000895d */ /* 0x002fea0003900000 */
[----:B------:R-:W1:Y:S02]  /*9700*/  @!P0 SYNCS.PHASECHK.TRANS64 P0, [R8+URZ], R5 ;  /* 0x00000005080085a7 */ /* 0x000e64000800007f */
[----:B-1----:R-:W-:Y:S05]  /*9710*/  @!P0 BRA `(.L_x_240) ;  /* 0xfffffffc00f08947 */ /* 0x002fea000383ffff */
[----:B------:R-:W-:Y:S05]  /*9720*/  BRA `(.L_x_272) ;  /* 0xfffffff4004c7947 */ /* 0x000fea000383ffff */
.L_x_241:
[----:B0-----:R0:W1:Y:S02]  /*9730*/  SYNCS.PHASECHK.TRANS64.TRYWAIT P0, [R9+URZ], R4 ;  /* 0x00000004090075a7 */ /* 0x001064000800017f */
[----:B-1----:R-:W-:Y:S05]  /*9740*/  @!P0 NANOSLEEP.SYNCS 0x989680 ;  /* 0x009896800000895d */ /* 0x002fea0003900000 */
[----:B------:R-:W1:Y:S02]  /*9750*/  @!P0 SYNCS.PHASECHK.TRANS64 P0, [R9+URZ], R4 ;  /* 0x00000004090085a7 */ /* 0x000e64000800007f */
[----:B-1----:R-:W-:Y:S05]  /*9760*/  @!P0 BRA `(.L_x_241) ;  /* 0xfffffffc00f08947 */ /* 0x002fea000383ffff */
[----:B------:R-:W-:Y:S05]  /*9770*/  BRA `(.L_x_273) ;  /* 0xfffffff4005c7947 */ /* 0x000fea000383ffff */
.L_x_242:
[----:B0-----:R0:W1:Y:S02]  /*9780*/  SYNCS.PHASECHK.TRANS64.TRYWAIT P0, [R8+URZ], R5 ;  /* 0x00000005080075a7 */ /* 0x001064000800017f */
[----:B-1----:R-:W-:Y:S05]  /*9790*/  @!P0 NANOSLEEP.SYNCS 0x989680 ;  /* 0x009896800000895d */ /* 0x002fea0003900000 */
[----:B------:R-:W1:Y:S02]  /*97a0*/  @!P0 SYNCS.PHASECHK.TRANS64 P0, [R8+URZ], R5 ;  /* 0x00000005080085a7 */ /* 0x000e64000800007f */
[----:B-1----:R-:W-:Y:S05]  /*97b0*/  @!P0 BRA `(.L_x_242) ;  /* 0xfffffffc00f08947 */ /* 0x002fea000383ffff */
[----:B------:R-:W-:Y:S05]  /*97c0*/  BRA `(.L_x_274) ;  /* 0xfffffff4006c7947 */ /* 0x000fea000383ffff */
.L_x_243:
[----:B0-----:R0:W1:Y:S02]  /*97d0*/  SYNCS.PHASECHK.TRANS64.TRYWAIT P0, [R9+URZ], R4 ;  /* 0x00000004090075a7 */ /* 0x001064000800017f */
[----:B-1----:R-:W-:Y:S05]  /*97e0*/  @!P0 NANOSLEEP.SYNCS 0x989680 ;  /* 0x009896800000895d */ /* 0x002fea0003900000 */
[----:B------:R-:W1:Y:S02]  /*97f0*/  @!P0 SYNCS.PHASECHK.TRANS64 P0, [R9+URZ], R4 ;  /* 0x00000004090085a7 */ /* 0x000e64000800007f */
[----:B-1----:R-:W-:Y:S05]  /*9800*/  @!P0 BRA `(.L_x_243) ;  /* 0xfffffffc00f08947 */ /* 0x002fea000383ffff */
[----:B------:R-:W-:Y:S05]  /*9810*/  BRA `(.L_x_275) ;  /* 0xfffffff4007c7947 */ /* 0x000fea000383ffff */
.L_x_244:
[----:B0-----:R0:W1:Y:S02]  /*9820*/  SYNCS.PHASECHK.TRANS64.TRYWAIT P0, [R6+URZ], R5 ;  /* 0x00000005060075a7 */ /* 0x001064000800017f */
[----:B-1----:R-:W-:Y:S05]  /*9830*/  @!P0 NANOSLEEP.SYNCS 0x989680 ;  /* 0x009896800000895d */ /* 0x002fea0003900000 */
[----:B------:R-:W1:Y:S02]  /*9840*/  @!P0 SYNCS.PHASECHK.TRANS64 P0, [R6+URZ], R5 ;  /* 0x00000005060085a7 */ /* 0x000e64000800007f */
[----:B-1----:R-:W-:Y:S05]  /*9850*/  @!P0 BRA `(.L_x_244) ;  /* 0xfffffffc00f08947 */ /* 0x002fea000383ffff */
[----:B------:R-:W-:Y:S05]  /*9860*/  BRA `(.L_x_276) ;  /* 0xfffffff400847947 */ /* 0x000fea000383ffff */
.L_x_277:
[----:B------:R-:W-:-:S00]  /*9870*/  BRA `(.L_x_277) ;  /* 0xfffffffc00fc7947 */ /* 0x000fc0000383ffff */
[----:B------:R-:W-:-:S00]  /*9880*/  NOP ;  /* 0x0000000000007918 */ /* 0x000fc00000000000 */
[----:B------:R-:W-:-:S00]  /*9890*/  NOP ;  /* 0x0000000000007918 */ /* 0x000fc00000000000 */
[----:B------:R-:W-:-:S00]  /*98a0*/  NOP ;  /* 0x0000000000007918 */ /* 0x000fc00000000000 */
[----:B------:R-:W-:-:S00]  /*98b0*/  NOP ;  /* 0x0000000000007918 */ /* 0x000fc00000000000 */
[----:B------:R-:W-:-:S00]  /*98c0*/  NOP ;  /* 0x0000000000007918 */ /* 0x000fc00000000000 */
[----:B------:R-:W-:-:S00]  /*98d0*/  NOP ;  /* 0x0000000000007918 */ /* 0x000fc00000000000 */
[----:B------:R-:W-:-:S00]  /*98e0*/  NOP ;  /* 0x0000000000007918 */ /* 0x000fc00000000000 */
[----:B------:R-:W-:-:S00]  /*98f0*/  NOP ;  /* 0x0000000000007918 */ /* 0x000fc00000000000 */
.L_x_278:


//--------------------- .nv.global.init           --------------------------
	.section	.nv.global.init,"aw",@progbits
.nv.global.init:
	.type		$str$22,@object
	.size		$str$22,($str$23 - $str$22)
$str$22:
        /*0000*/ 	.byte	0x6b, 0x5f, 0x74, 0x69, 0x6c, 0x65, 0x5f, 0x63, 0x6f, 0x75, 0x6e, 0x74, 0x20, 0x3e, 0x3d, 0x20
        /*0010*/ 	.byte	0x31, 0x00
	.type		$str$23,@object
	.size		$str$23,(__unnamed_1 - $str$23)
$str$23:
        /*0012*/ 	.byte	0x2f, 0x74, 0x6d, 0x70, 0x2f, 0x63, 0x75, 0x74, 0x6c, 0x61, 0x73, 0x73, 0x5f, 0x73, 0x77, 0x65
        /*0022*/ 	.byte	0x65, 0x70, 0x5f, 0x73, 0x72, 0x63, 0x2f, 0x69, 0x6e, 0x63, 0x6c, 0x75, 0x64, 0x65, 0x2f, 0x63
        /*0032*/ 	.byte	0x75, 0x74, 0x6c, 0x61, 0x73, 0x73, 0x2f, 0x67, 0x65, 0x6d, 0x6d, 0x2f, 0x63, 0x6f, 0x6c, 0x6c
        /*0042*/ 	.byte	0x65, 0x63, 0x74, 0x69, 0x76, 0x65, 0x2f, 0x73, 0x6d, 0x39, 0x30, 0x5f, 0x6d, 0x6d, 0x61, 0x5f
        /*0052*/ 	.byte	0x74, 0x6d, 0x61, 0x5f, 0x67, 0x6d, 0x6d, 0x61, 0x5f, 0x73, 0x73, 0x5f, 0x77, 0x61, 0x72, 0x70
        /*0062*/ 	.byte	0x73, 0x70, 0x65, 0x63, 0x69, 0x61, 0x6c, 0x69, 0x7a, 0x65, 0x64, 0x2e, 0x68, 0x70, 0x70, 0x00
	.type		__unnamed_1,@object
	.size		__unnamed_1,(.L_0 - __unnamed_1)
__unnamed_1:
        /*0072*/ 	.byte	0x76, 0x6f, 0x69, 0x64, 0x20, 0x63, 0x75, 0x74, 0x6c, 0x61, 0x73, 0x73, 0x3a, 0x3a, 0x67, 0x65
        /* <DEDUP_REMOVED lines=172> */
        /*0b42*/ 	.byte	0x64, 0x65, 0x6e, 0x74, 0x69, 0x74, 0x79, 0x5d, 0x00
.L_0:


//--------------------- .nv.shared._ZN7cutlass13device_kernelINS_4gemm6kernel13GemmUniversalIN4cute5tupleIJiiiiEEENS1_10collective13CollectiveMmaINS1_34MainloopSm90TmaGmmaWarpSpecializedILi25ENS5_IJNS4_1CILi2EEENSA_ILi1EEESC_EEENS1_35KernelTmaWarpSpecializedCooperativeEEENS5_IJNSA_ILi128EEENSA_ILi160EEENSA_ILi32EEEEEEaNS5_IJlSC_lEEEaSK_NS4_8TiledMMAINS4_8MMA_AtomIJNS4_4SM904GMMA26MMA_64x32x32_S32S8S8_SS_TNEEEENS4_6LayoutISD_NS5_IJSC_NSA_ILi0EEESS_EEEEENS5_IJNS4_10UnderscoreESV_SV_EEEEENS4_13SM90_TMA_LOADENS4_14ComposedLayoutINS4_7SwizzleILi1ELi4ELi3EEENS4_18smem_ptr_flag_bitsILi8EEENSR_INS5_IJNSA_ILi8EEESI_EEENS5_IJSI_SC_EEEEEEEvNS4_8identityENS4_23SM90_TMA_LOAD_MULTICASTES18_vS19_EENS_8epilogue10collective6detail29Sm90TmaWarpSpecializedAdapterINS1D_15DefaultEpilogueIaSK_SK_NS1C_6thread17LinearCombinationIaLi1EiiLNS1H_9ScaleType4KindE0ELNS_15FloatRoundStyleE2EaEENS1_15EpilogueDefaultEEEEEvvEEEEvNT_6ParamsE --------------------------
	.section	.nv.shared._ZN7cutlass13device_kernelINS_4gemm6kernel13GemmUniversalIN4cute5tupleIJiiiiEEENS1_10collective13CollectiveMmaINS1_34MainloopSm90TmaGmmaWarpSpecializedILi25ENS5_IJNS4_1CILi2EEENSA_ILi1EEESC_EEENS1_35KernelTmaWarpSpecializedCooperativeEEENS5_IJNSA_ILi128EEENSA_ILi160EEENSA_ILi32EEEEEEaNS5_IJlSC_lEEEaSK_NS4_8TiledMMAINS4_8MMA_AtomIJNS4_4SM904GMMA26MMA_64x32x32_S32S8S8_SS_TNEEEENS4_6LayoutISD_NS5_IJSC_NSA_ILi0EEESS_EEEEENS5_IJNS4_10UnderscoreESV_SV_EEEEENS4_13SM90_TMA_LOADENS4_14ComposedLayoutINS4_7SwizzleILi1ELi4ELi3EEENS4_18smem_ptr_flag_bitsILi8EEENSR_INS5_IJNSA_ILi8EEESI_EEENS5_IJSI_SC_EEEEEEEvNS4_8identityENS4_23SM90_TMA_LOAD_MULTICASTES18_vS19_EENS_8epilogue10collective6detail29Sm90TmaWarpSpecializedAdapterINS1D_15DefaultEpilogueIaSK_SK_NS1C_6thread17LinearCombinationIaLi1EiiLNS1H_9ScaleType4KindE0ELNS_15FloatRoundStyleE2EaEENS1_15EpilogueDefaultEEEEEvvEEEEvNT_6ParamsE,"aw",@nobits
	.sectionflags	@""
	.align	16
	.zero		1024


//--------------------- .nv.shared.reserved.0     --------------------------
	.section	.nv.shared.reserved.0,"aw",@nobits
	.weak		__nv_reservedSMEM_offset_0_alias
	.size		__nv_reservedSMEM_offset_0_alias, 0, 0
	.other		__nv_reservedSMEM_offset_0_alias,@"STO_CUDA_RESERVED_SHARED STV_DEFAULT"
__nv_reservedSMEM_offset_0_alias:
	.zero		0


//--------------------- .nv.global                --------------------------
	.section	.nv.global,"aw",@nobits
.nv.global:
	.type		_ZN40_INTERNAL_aaab0710_4_k_cu_4248ab48_100074cute1_E,@object
	.size		_ZN40_INTERNAL_aaab0710_4_k_cu_4248ab48_100074cute1_E,(_ZN40_INTERNAL_aaab0710_4_k_cu_4248ab48_100074cuda3std3__45__cpo6cbeginE - _ZN40_INTERNAL_aaab0710_4_k_cu_4248ab48_100074cute1_E)
_ZN40_INTERNAL_aaab0710_4_k_cu_4248ab48_100074cute1_E:
	.zero		1
	.type		_ZN40_INTERNAL_aaab0710_4_k_cu_4248ab48_100074cuda3std3__45__cpo6cbeginE,@object
	.size		_ZN40_INTERNAL_aaab0710_4_k_cu_4248ab48_100074cuda3std3__45__cpo6cbeginE,(_ZN40_INTERNAL_aaab0710_4_k_cu_4248ab48_100074cuda3std3__48in_placeE - _ZN40_INTERNAL_aaab0710_4_k_cu_4248ab48_100074cuda3std3__45__cpo6cbeginE)
_ZN40_INTERNAL_aaab0710_4_k_cu_4248ab48_100074cuda3std3__45__cpo6cbeginE:
	.zero		1
	.type		_ZN40_INTERNAL_aaab0710_4_k_cu_4248ab48_100074cuda3std3__48in_placeE,@object
	.size		_ZN40_INTERNAL_aaab0710_4_k_cu_4248ab48_100074cuda3std3__48in_placeE,(_ZN40_INTERNAL_aaab0710_4_k_cu_4248ab48_100074cuda3std6ranges3__45__cpo9iter_moveE - _ZN40_INTERNAL_aaab0710_4_k_cu_4248ab48_100074cuda3std3__48in_placeE)
_ZN40_INTERNAL_aaab0710_4_k_cu_4248ab48_100074cuda3std3__48in_placeE:
	.zero		1
	.type		_ZN40_INTERNAL_aaab0710_4_k_cu_4248ab48_100074cuda3std6ranges3__45__cpo9iter_moveE,@object
	.size		_ZN40_INTERNAL_aaab0710_4_k_cu_4248ab48_100074cuda3std6ranges3__45__cpo9iter_moveE,(_ZN40_INTERNAL_aaab0710_4_k_cu_4248ab48_100074cuda3std3__45__cpo5beginE - _ZN40_INTERNAL_aaab0710_4_k_cu_4248ab48_100074cuda3std6ranges3__45__cpo9iter_moveE)
_ZN40_INTERNAL_aaab0710_4_k_cu_4248ab48_100074cuda3std6ranges3__45__cpo9iter_moveE:
	.zero		1
	.type		_ZN40_INTERNAL_aaab0710_4_k_cu_4248ab48_100074cuda3std3__45__cpo5beginE,@object
	.size		_ZN40_INTERNAL_aaab0710_4_k_cu_4248ab48_100074cuda3std3__45__cpo5beginE,(_ZN40_INTERNAL_aaab0710_4_k_cu_4248ab48_100074cuda3std3__442_GLOBAL__N__aaab0710_4_k_cu_4248ab48_100076ignoreE - _ZN40_INTERNAL_aaab0710_4_k_cu_4248ab48_100074cuda3std3__45__cpo5beginE)
_ZN40_INTERNAL_aaab0710_4_k_cu_4248ab48_100074cuda3std3__45__cpo5beginE:
	.zero		1
	.type		_ZN40_INTERNAL_aaab0710_4_k_cu_4248ab48_100074cuda3std3__442_GLOBAL__N__aaab0710_4_k_cu_4248ab48_100076ignoreE,@object
	.size		_ZN40_INTERNAL_aaab0710_4_k_cu_4248ab48_100074cuda3std3__442_GLOBAL__N__aaab0710_4_k_cu_4248ab48_100076ignoreE,(_ZN40_INTERNAL_aaab0710_4_k_cu_4248ab48_100074cute7productE - _ZN40_INTERNAL_aaab0710_4_k_cu_4248ab48_100074cuda3std3__442_GLOBAL__N__aaab0710_4_k_cu_4248ab48_100076ignoreE)
_ZN40_INTERNAL_aaab0710_4_k_cu_4248ab48_100074cuda3std3__442_GLOBAL__N__aaab0710_4_k_cu_4248ab48_100076ignoreE:
	.zero		1
	.type		_ZN40_INTERNAL_aaab0710_4_k_cu_4248ab48_100074cute7productE,@object
	.size		_ZN40_INTERNAL_aaab0710_4_k_cu_4248ab48_100074cute7productE,(_ZN40_INTERNAL_aaab0710_4_k_cu_4248ab48_100074cuda3std3__45__cpo3endE - _ZN40_INTERNAL_aaab0710_4_k_cu_4248ab48_100074cute7productE)
_ZN40_INTERNAL_aaab0710_4_k_cu_4248ab48_100074cute7productE:
	.zero		1
	.type		_ZN40_INTERNAL_aaab0710_4_k_cu_4248ab48_100074cuda3std3__45__cpo3endE,@object
	.size		_ZN40_INTERNAL_aaab0710_4_k_cu_4248ab48_100074cuda3std3__45__cpo3endE,(_ZN40_INTERNAL_aaab0710_4_k_cu_4248ab48_100074cuda3std3__419piecewise_constructE - _ZN40_INTERNAL_aaab0710_4_k_cu_4248ab48_100074cuda3std3__45__cpo3endE)
_ZN40_INTERNAL_aaab0710_4_k_cu_4248ab48_100074cuda3std3__45__cpo3endE:
	.zero		1
	.type		_ZN40_INTERNAL_aaab0710_4_k_cu_4248ab48_100074cuda3std3__419piecewise_constructE,@object
	.size		_ZN40_INTERNAL_aaab0710_4_k_cu_4248ab48_100074cuda3std3__419piecewise_constructE,(_ZN40_INTERNAL_aaab0710_4_k_cu_4248ab48_100074cuda3std3__45__cpo4cendE - _ZN40_INTERNAL_aaab0710_4_k_cu_4248ab48_100074cuda3std3__419piecewise_constructE)
_ZN40_INTERNAL_aaab0710_4_k_cu_4248ab48_100074cuda3std3__419piecewise_constructE:
	.zero		1
	.type		_ZN40_INTERNAL_aaab0710_4_k_cu_4248ab48_100074cuda3std3__45__cpo4cendE,@object
	.size		_ZN40_INTERNAL_aaab0710_4_k_cu_4248ab48_100074cuda3std3__45__cpo4cendE,(_ZN40_INTERNAL_aaab0710_4_k_cu_4248ab48_100074cuda3std6ranges3__45__cpo4swapE - _ZN40_INTERNAL_aaab0710_4_k_cu_4248ab48_100074cuda3std3__45__cpo4cendE)
_ZN40_INTERNAL_aaab0710_4_k_cu_4248ab48_100074cuda3std3__45__cpo4cendE:
	.zero		1
	.type		_ZN40_INTERNAL_aaab0710_4_k_cu_4248ab48_100074cuda3std6ranges3__45__cpo4swapE,@object
	.size		_ZN40_INTERNAL_aaab0710_4_k_cu_4248ab48_100074cuda3std6ranges3__45__cpo4swapE,(.L_8 - _ZN40_INTERNAL_aaab0710_4_k_cu_4248ab48_100074cuda3std6ranges3__45__cpo4swapE)
_ZN40_INTERNAL_aaab0710_4_k_cu_4248ab48_100074cuda3std6ranges3__45__cpo4swapE:
	.zero		1
.L_8:


//--------------------- .nv.constant0._ZN7cutlass13device_kernelINS_4gemm6kernel13GemmUniversalIN4cute5tupleIJiiiiEEENS1_10collective13CollectiveMmaINS1_34MainloopSm90TmaGmmaWarpSpecializedILi25ENS5_IJNS4_1CILi2EEENSA_ILi1EEESC_EEENS1_35KernelTmaWarpSpecializedCooperativeEEENS5_IJNSA_ILi128EEENSA_ILi160EEENSA_ILi32EEEEEEaNS5_IJlSC_lEEEaSK_NS4_8TiledMMAINS4_8MMA_AtomIJNS4_4SM904GMMA26MMA_64x32x32_S32S8S8_SS_TNEEEENS4_6LayoutISD_NS5_IJSC_NSA_ILi0EEESS_EEEEENS5_IJNS4_10UnderscoreESV_SV_EEEEENS4_13SM90_TMA_LOADENS4_14ComposedLayoutINS4_7SwizzleILi1ELi4ELi3EEENS4_18smem_ptr_flag_bitsILi8EEENSR_INS5_IJNSA_ILi8EEESI_EEENS5_IJSI_SC_EEEEEEEvNS4_8identityENS4_23SM90_TMA_LOAD_MULTICASTES18_vS19_EENS_8epilogue10collective6detail29Sm90TmaWarpSpecializedAdapterINS1D_15DefaultEpilogueIaSK_SK_NS1C_6thread17LinearCombinationIaLi1EiiLNS1H_9ScaleType4KindE0ELNS_15FloatRoundStyleE2EaEENS1_15EpilogueDefaultEEEEEvvEEEEvNT_6ParamsE --------------------------
	.section	.nv.constant0._ZN7cutlass13device_kernelINS_4gemm6kernel13GemmUniversalIN4cute5tupleIJiiiiEEENS1_10collective13CollectiveMmaINS1_34MainloopSm90TmaGmmaWarpSpecializedILi25ENS5_IJNS4_1CILi2EEENSA_ILi1EEESC_EEENS1_35KernelTmaWarpSpecializedCooperativeEEENS5_IJNSA_ILi128EEENSA_ILi160EEENSA_ILi32EEEEEEaNS5_IJlSC_lEEEaSK_NS4_8TiledMMAINS4_8MMA_AtomIJNS4_4SM904GMMA26MMA_64x32x32_S32S8S8_SS_TNEEEENS4_6LayoutISD_NS5_IJSC_NSA_ILi0EEESS_EEEEENS5_IJNS4_10UnderscoreESV_SV_EEEEENS4_13SM90_TMA_LOADENS4_14ComposedLayoutINS4_7SwizzleILi1ELi4ELi3EEENS4_18smem_ptr_flag_bitsILi8EEENSR_INS5_IJNSA_ILi8EEESI_EEENS5_IJSI_SC_EEEEEEEvNS4_8identityENS4_23SM90_TMA_LOAD_MULTICASTES18_vS19_EENS_8epilogue10collective6detail29Sm90TmaWarpSpecializedAdapterINS1D_15DefaultEpilogueIaSK_SK_NS1C_6thread17LinearCombinationIaLi1EiiLNS1H_9ScaleType4KindE0ELNS_15FloatRoundStyleE2EaEENS1_15EpilogueDefaultEEEEEvvEEEEvNT_6ParamsE,"a",@progbits
	.sectionflags	@""
	.align	4
.nv.constant0._ZN7cutlass13device_kernelINS_4gemm6kernel13GemmUniversalIN4cute5tupleIJiiiiEEENS1_10collective13CollectiveMmaINS1_34MainloopSm90TmaGmmaWarpSpecializedILi25ENS5_IJNS4_1CILi2EEENSA_ILi1EEESC_EEENS1_35KernelTmaWarpSpecializedCooperativeEEENS5_IJNSA_ILi128EEENSA_ILi160EEENSA_ILi32EEEEEEaNS5_IJlSC_lEEEaSK_NS4_8TiledMMAINS4_8MMA_AtomIJNS4_4SM904GMMA26MMA_64x32x32_S32S8S8_SS_TNEEEENS4_6LayoutISD_NS5_IJSC_NSA_ILi0EEESS_EEEEENS5_IJNS4_10UnderscoreESV_SV_EEEEENS4_13SM90_TMA_LOADENS4_14ComposedLayoutINS4_7SwizzleILi1ELi4ELi3EEENS4_18smem_ptr_flag_bitsILi8EEENSR_INS5_IJNSA_ILi8EEESI_EEENS5_IJSI_SC_EEEEEEEvNS4_8identityENS4_23SM90_TMA_LOAD_MULTICASTES18_vS19_EENS_8epilogue10collective6detail29Sm90TmaWarpSpecializedAdapterINS1D_15DefaultEpilogueIaSK_SK_NS1C_6thread17LinearCombinationIaLi1EiiLNS1H_9ScaleType4KindE0ELNS_15FloatRoundStyleE2EaEENS1_15EpilogueDefaultEEEEEvvEEEEvNT_6ParamsE:
	.zero		1664


//--------------------- SYMBOLS --------------------------

	.type		.nv.reservedSmem.offset0,@object
	.size		.nv.reservedSmem.offset0,0x4
	.type		__assertfail,@function
